	.target	sm_90a

	.elftype	@"ET_EXEC"


//--------------------- .note.nv.tkinfo           --------------------------
	.section	.note.nv.tkinfo,"",@"SHT_NOTE"
	.sectionflags	@"SHF_NOTE_NV_TKINFO"
	.tkinfo
        /*0018*/ 	.word	0x00000002
        /*0030*/ 	.string	""
        /*0030*/ 	.string	"ptxas"
        /*0030*/ 	.string	"Cuda compilation tools, release 13.0, V13.0.88"
        /*0030*/ 	.string	"Build cuda_13.0.r13.0/compiler.36424714_0"
        /*0030*/ 	.string	"-arch sm_90a -m 64 "



//--------------------- .note.nv.cuinfo           --------------------------
	.section	.note.nv.cuinfo,"",@"SHT_NOTE"
	.sectionflags	@"SHF_NOTE_NV_CUINFO"
        /*0018*/ 	.short	0x0002
        /*001a*/ 	.short	0x005a
        /*001c*/ 	.short	0x0082
	.zero		2


//--------------------- .nv.info                  --------------------------
	.section	.nv.info,"",@"SHT_CUDA_INFO"
	.align	4


	//----- nvinfo : EIATTR_REGCOUNT
	.align		4
        /*0000*/ 	.byte	0x04, 0x2f
        /*0002*/ 	.short	(.L_12 - .L_11)
	.align		4
.L_11:
        /*0004*/ 	.word	index@(_ZN7cutlass13device_kernelINS_4conv6kernel13ConvUniversalINS1_16ConvProblemShapeILNS1_8OperatorE2ELi2EEENS1_10collective14CollectiveConvINS1_46MainloopSm90TmaGmmaWarpSpecializedImplicitGemmILS5_2ELi18ELi2EN4cute5tupleIJNSA_1CILi2EEENSC_ILi1EEESE_EEENS1_36KernelImplicitTmaWarpSpecializedSm90ELi1EEENSB_IJNSC_ILi128EEENSB_IJNSC_ILi64EEEEEENSB_IJNSC_ILi32EEEEEEEEENS_6half_tESO_NSA_8TiledMMAINSA_8MMA_AtomIJNSA_4SM904GMMA25MMA_64x64x16_F32F16F16_SSILNSS_5MajorE1ELSU_1ELNSS_7ScaleInE1ELSV_1EEEEEENSA_6LayoutINSB_IJSE_SE_SE_EEENSB_IJNSC_ILi0EEES10_S10_EEEEENSB_IJNSA_10UnderscoreES13_S13_EEEEENS7_6detail26Sm90ImplicitGemmTileTraitsINSA_13SM90_TMA_LOADENSA_14ComposedLayoutINSA_7SwizzleILi3ELi4ELi3EEENSA_18smem_ptr_flag_bitsILi16EEENSY_INSB_IJNSB_IJSJ_SD_EEENSB_IJNSC_ILi8EEENSC_ILi4EEEEEENSB_IJSE_NSC_ILi18EEEEEEEEENSB_IJNSB_IJSE_NSC_ILi2048EEEEEENSB_IJSJ_NSC_ILi512EEEEEENSB_IJS10_NSC_ILi4096EEEEEEEEEEEEEvEENS17_INSA_30SM90_TMA_LOAD_IM2COL_MULTICASTENS19_IS1B_S1D_NSY_INSB_IJNSB_IJSJ_SE_EEES1H_S1J_EEENSB_IJNSB_IJSE_S10_EEES1O_NSB_IJS10_S1L_EEEEEEEEEEvEEEENS_8epilogue10collective6detail29Sm90TmaWarpSpecializedAdapterINS26_15DefaultEpilogueISO_NSB_IJlNSB_IJSE_llEEES10_EEES2B_NS25_6thread17LinearCombinationISO_Li1EffLNS2C_9ScaleType4KindE0ELNS_15FloatRoundStyleE2ESO_EENS_4gemm15EpilogueDefaultEEEEEvvEEEEvNT_6ParamsE)
        /*0008*/ 	.word	0x0000006a


	//----- nvinfo : EIATTR_FRAME_SIZE
	.align		4
.L_12:
        /*000c*/ 	.byte	0x04, 0x11
        /*000e*/ 	.short	(.L_14 - .L_13)
	.align		4
.L_13:
        /*0010*/ 	.word	index@(_ZN7cutlass13device_kernelINS_4conv6kernel13ConvUniversalINS1_16ConvProblemShapeILNS1_8OperatorE2ELi2EEENS1_10collective14CollectiveConvINS1_46MainloopSm90TmaGmmaWarpSpecializedImplicitGemmILS5_2ELi18ELi2EN4cute5tupleIJNSA_1CILi2EEENSC_ILi1EEESE_EEENS1_36KernelImplicitTmaWarpSpecializedSm90ELi1EEENSB_IJNSC_ILi128EEENSB_IJNSC_ILi64EEEEEENSB_IJNSC_ILi32EEEEEEEEENS_6half_tESO_NSA_8TiledMMAINSA_8MMA_AtomIJNSA_4SM904GMMA25MMA_64x64x16_F32F16F16_SSILNSS_5MajorE1ELSU_1ELNSS_7ScaleInE1ELSV_1EEEEEENSA_6LayoutINSB_IJSE_SE_SE_EEENSB_IJNSC_ILi0EEES10_S10_EEEEENSB_IJNSA_10UnderscoreES13_S13_EEEEENS7_6detail26Sm90ImplicitGemmTileTraitsINSA_13SM90_TMA_LOADENSA_14ComposedLayoutINSA_7SwizzleILi3ELi4ELi3EEENSA_18smem_ptr_flag_bitsILi16EEENSY_INSB_IJNSB_IJSJ_SD_EEENSB_IJNSC_ILi8EEENSC_ILi4EEEEEENSB_IJSE_NSC_ILi18EEEEEEEEENSB_IJNSB_IJSE_NSC_ILi2048EEEEEENSB_IJSJ_NSC_ILi512EEEEEENSB_IJS10_NSC_ILi4096EEEEEEEEEEEEEvEENS17_INSA_30SM90_TMA_LOAD_IM2COL_MULTICASTENS19_IS1B_S1D_NSY_INSB_IJNSB_IJSJ_SE_EEES1H_S1J_EEENSB_IJNSB_IJSE_S10_EEES1O_NSB_IJS10_S1L_EEEEEEEEEEvEEEENS_8epilogue10collective6detail29Sm90TmaWarpSpecializedAdapterINS26_15DefaultEpilogueISO_NSB_IJlNSB_IJSE_llEEES10_EEES2B_NS25_6thread17LinearCombinationISO_Li1EffLNS2C_9ScaleType4KindE0ELNS_15FloatRoundStyleE2ESO_EENS_4gemm15EpilogueDefaultEEEEEvvEEEEvNT_6ParamsE)
        /*0014*/ 	.word	0x00000000


	//----- nvinfo : EIATTR_MIN_STACK_SIZE
	.align		4
.L_14:
        /*0018*/ 	.byte	0x04, 0x12
        /*001a*/ 	.short	(.L_16 - .L_15)
	.align		4
.L_15:
        /*001c*/ 	.word	index@(_ZN7cutlass13device_kernelINS_4conv6kernel13ConvUniversalINS1_16ConvProblemShapeILNS1_8OperatorE2ELi2EEENS1_10collective14CollectiveConvINS1_46MainloopSm90TmaGmmaWarpSpecializedImplicitGemmILS5_2ELi18ELi2EN4cute5tupleIJNSA_1CILi2EEENSC_ILi1EEESE_EEENS1_36KernelImplicitTmaWarpSpecializedSm90ELi1EEENSB_IJNSC_ILi128EEENSB_IJNSC_ILi64EEEEEENSB_IJNSC_ILi32EEEEEEEEENS_6half_tESO_NSA_8TiledMMAINSA_8MMA_AtomIJNSA_4SM904GMMA25MMA_64x64x16_F32F16F16_SSILNSS_5MajorE1ELSU_1ELNSS_7ScaleInE1ELSV_1EEEEEENSA_6LayoutINSB_IJSE_SE_SE_EEENSB_IJNSC_ILi0EEES10_S10_EEEEENSB_IJNSA_10UnderscoreES13_S13_EEEEENS7_6detail26Sm90ImplicitGemmTileTraitsINSA_13SM90_TMA_LOADENSA_14ComposedLayoutINSA_7SwizzleILi3ELi4ELi3EEENSA_18smem_ptr_flag_bitsILi16EEENSY_INSB_IJNSB_IJSJ_SD_EEENSB_IJNSC_ILi8EEENSC_ILi4EEEEEENSB_IJSE_NSC_ILi18EEEEEEEEENSB_IJNSB_IJSE_NSC_ILi2048EEEEEENSB_IJSJ_NSC_ILi512EEEEEENSB_IJS10_NSC_ILi4096EEEEEEEEEEEEEvEENS17_INSA_30SM90_TMA_LOAD_IM2COL_MULTICASTENS19_IS1B_S1D_NSY_INSB_IJNSB_IJSJ_SE_EEES1H_S1J_EEENSB_IJNSB_IJSE_S10_EEES1O_NSB_IJS10_S1L_EEEEEEEEEEvEEEENS_8epilogue10collective6detail29Sm90TmaWarpSpecializedAdapterINS26_15DefaultEpilogueISO_NSB_IJlNSB_IJSE_llEEES10_EEES2B_NS25_6thread17LinearCombinationISO_Li1EffLNS2C_9ScaleType4KindE0ELNS_15FloatRoundStyleE2ESO_EENS_4gemm15EpilogueDefaultEEEEEvvEEEEvNT_6ParamsE)
        /*0020*/ 	.word	0x00000000
.L_16:


//--------------------- .nv.compat                --------------------------
	.section	.nv.compat,"",@"SHT_CUDA_COMPAT_INFO"
	.align	4
        /*0000*/ 	.byte	0x02, 0x09, 0x01, 0x00, 0x02, 0x02, 0x04, 0x00, 0x02, 0x05, 0x05, 0x00, 0x03, 0x07, 0x01, 0x01
        /*0010*/ 	.byte	0x02, 0x03, 0x01, 0x00, 0x02, 0x06, 0x01, 0x00, 0x04, 0x0b, 0x08, 0x00, 0x00, 0x00, 0x00, 0x00
        /*0020*/ 	.byte	0x00, 0x00, 0x00, 0x00


//--------------------- .nv.info._ZN7cutlass13device_kernelINS_4conv6kernel13ConvUniversalINS1_16ConvProblemShapeILNS1_8OperatorE2ELi2EEENS1_10collective14CollectiveConvINS1_46MainloopSm90TmaGmmaWarpSpecializedImplicitGemmILS5_2ELi18ELi2EN4cute5tupleIJNSA_1CILi2EEENSC_ILi1EEESE_EEENS1_36KernelImplicitTmaWarpSpecializedSm90ELi1EEENSB_IJNSC_ILi128EEENSB_IJNSC_ILi64EEEEEENSB_IJNSC_ILi32EEEEEEEEENS_6half_tESO_NSA_8TiledMMAINSA_8MMA_AtomIJNSA_4SM904GMMA25MMA_64x64x16_F32F16F16_SSILNSS_5MajorE1ELSU_1ELNSS_7ScaleInE1ELSV_1EEEEEENSA_6LayoutINSB_IJSE_SE_SE_EEENSB_IJNSC_ILi0EEES10_S10_EEEEENSB_IJNSA_10UnderscoreES13_S13_EEEEENS7_6detail26Sm90ImplicitGemmTileTraitsINSA_13SM90_TMA_LOADENSA_14ComposedLayoutINSA_7SwizzleILi3ELi4ELi3EEENSA_18smem_ptr_flag_bitsILi16EEENSY_INSB_IJNSB_IJSJ_SD_EEENSB_IJNSC_ILi8EEENSC_ILi4EEEEEENSB_IJSE_NSC_ILi18EEEEEEEEENSB_IJNSB_IJSE_NSC_ILi2048EEEEEENSB_IJSJ_NSC_ILi512EEEEEENSB_IJS10_NSC_ILi4096EEEEEEEEEEEEEvEENS17_INSA_30SM90_TMA_LOAD_IM2COL_MULTICASTENS19_IS1B_S1D_NSY_INSB_IJNSB_IJSJ_SE_EEES1H_S1J_EEENSB_IJNSB_IJSE_S10_EEES1O_NSB_IJS10_S1L_EEEEEEEEEEvEEEENS_8epilogue10collective6detail29Sm90TmaWarpSpecializedAdapterINS26_15DefaultEpilogueISO_NSB_IJlNSB_IJSE_llEEES10_EEES2B_NS25_6thread17LinearCombinationISO_Li1EffLNS2C_9ScaleType4KindE0ELNS_15FloatRoundStyleE2ESO_EENS_4gemm15EpilogueDefaultEEEEEvvEEEEvNT_6ParamsE --------------------------
	.section	.nv.info._ZN7cutlass13device_kernelINS_4conv6kernel13ConvUniversalINS1_16ConvProblemShapeILNS1_8OperatorE2ELi2EEENS1_10collective14CollectiveConvINS1_46MainloopSm90TmaGmmaWarpSpecializedImplicitGemmILS5_2ELi18ELi2EN4cute5tupleIJNSA_1CILi2EEENSC_ILi1EEESE_EEENS1_36KernelImplicitTmaWarpSpecializedSm90ELi1EEENSB_IJNSC_ILi128EEENSB_IJNSC_ILi64EEEEEENSB_IJNSC_ILi32EEEEEEEEENS_6half_tESO_NSA_8TiledMMAINSA_8MMA_AtomIJNSA_4SM904GMMA25MMA_64x64x16_F32F16F16_SSILNSS_5MajorE1ELSU_1ELNSS_7ScaleInE1ELSV_1EEEEEENSA_6LayoutINSB_IJSE_SE_SE_EEENSB_IJNSC_ILi0EEES10_S10_EEEEENSB_IJNSA_10UnderscoreES13_S13_EEEEENS7_6detail26Sm90ImplicitGemmTileTraitsINSA_13SM90_TMA_LOADENSA_14ComposedLayoutINSA_7SwizzleILi3ELi4ELi3EEENSA_18smem_ptr_flag_bitsILi16EEENSY_INSB_IJNSB_IJSJ_SD_EEENSB_IJNSC_ILi8EEENSC_ILi4EEEEEENSB_IJSE_NSC_ILi18EEEEEEEEENSB_IJNSB_IJSE_NSC_ILi2048EEEEEENSB_IJSJ_NSC_ILi512EEEEEENSB_IJS10_NSC_ILi4096EEEEEEEEEEEEEvEENS17_INSA_30SM90_TMA_LOAD_IM2COL_MULTICASTENS19_IS1B_S1D_NSY_INSB_IJNSB_IJSJ_SE_EEES1H_S1J_EEENSB_IJNSB_IJSE_S10_EEES1O_NSB_IJS10_S1L_EEEEEEEEEEvEEEENS_8epilogue10collective6detail29Sm90TmaWarpSpecializedAdapterINS26_15DefaultEpilogueISO_NSB_IJlNSB_IJSE_llEEES10_EEES2B_NS25_6thread17LinearCombinationISO_Li1EffLNS2C_9ScaleType4KindE0ELNS_15FloatRoundStyleE2ESO_EENS_4gemm15EpilogueDefaultEEEEEvvEEEEvNT_6ParamsE,"",@"SHT_CUDA_INFO"
	.sectionflags	@""
	.align	4


	//----- nvinfo : EIATTR_CUDA_API_VERSION
	.align		4
        /*0000*/ 	.byte	0x04, 0x37
        /*0002*/ 	.short	(.L_18 - .L_17)
.L_17:
        /*0004*/ 	.word	0x00000082


	//----- nvinfo : EIATTR_KPARAM_INFO
	.align		4
.L_18:
        /*0008*/ 	.byte	0x04, 0x17
        /*000a*/ 	.short	(.L_20 - .L_19)
.L_19:
        /*000c*/ 	.word	0x00000000
        /*0010*/ 	.short	0x0000
        /*0012*/ 	.short	0x0070
        /*0014*/ 	.byte	0x00, 0xf0, 0x01, 0x0e


	//----- nvinfo : EIATTR_SPARSE_MMA_MASK
	.align		4
.L_20:
        /*0018*/ 	.byte	0x03, 0x50
        /*001a*/ 	.short	0x0000


	//----- nvinfo : EIATTR_MAXREG_COUNT
	.align		4
        /*001c*/ 	.byte	0x03, 0x1b
        /*001e*/ 	.short	0x00ff


	//----- nvinfo : EIATTR_NUM_BARRIERS
	.align		4
        /*0020*/ 	.byte	0x02, 0x4c
        /*0022*/ 	.byte	0x01
	.zero		1


	//----- nvinfo : EIATTR_MERCURY_ISA_VERSION
	.align		4
        /*0024*/ 	.byte	0x03, 0x5f
        /*0026*/ 	.short	0x0101


	//----- nvinfo : EIATTR_COOP_GROUP_MASK_REGIDS
	.align		4
        /*0028*/ 	.byte	0x04, 0x29
        /*002a*/ 	.short	(.L_22 - .L_21)


	//   ....[0]....
.L_21:
        /*002c*/ 	.word	0xffffffff


	//   ....[1]....
        /*0030*/ 	.word	0xffffffff


	//   ....[2]....
        /*0034*/ 	.word	0xffffffff


	//   ....[3]....
        /*0038*/ 	.word	0xffffffff


	//----- nvinfo : EIATTR_COOP_GROUP_INSTR_OFFSETS
	.align		4
.L_22:
        /*003c*/ 	.byte	0x04, 0x28
        /*003e*/ 	.short	(.L_24 - .L_23)


	//   ....[0]....
.L_23:
        /*0040*/ 	.word	0x00000070


	//   ....[1]....
        /*0044*/ 	.word	0x00000080


	//   ....[2]....
        /*0048*/ 	.word	0x00000140


	//   ....[3]....
        /*004c*/ 	.word	0x00000890


	//----- nvinfo : EIATTR_MBARRIER_INSTR_OFFSETS
	.align		4
.L_24:
        /*0050*/ 	.byte	0x04, 0x39
        /*0052*/ 	.short	(.L_26 - .L_25)


	//   ....[0]....
.L_25:
        /*0054*/ 	.word	0x00000310
        /*0058*/ 	.word	0x000000ff
        /*005c*/ 	.word	0x00036000
        /*0060*/ 	.short	0x0100
        /*0062*/ 	.byte	0x08
	.zero		1


	//   ....[1]....
        /*0064*/ 	.word	0x00000320
        /*0068*/ 	.word	0x000000ff
        /*006c*/ 	.word	0x00036090
        /*0070*/ 	.short	0x0100
        /*0072*/ 	.byte	0x08
	.zero		1


	//   ....[2]....
        /*0074*/ 	.word	0x00000330
        /*0078*/ 	.word	0x000000ff
        /*007c*/ 	.word	0x00036008
        /*0080*/ 	.short	0x0100
        /*0082*/ 	.byte	0x08
	.zero		1


	//   ....[3]....
        /*0084*/ 	.word	0x00000340
        /*0088*/ 	.word	0x000000ff
        /*008c*/ 	.word	0x00036098
        /*0090*/ 	.short	0x0100
        /*0092*/ 	.byte	0x08
	.zero		1


	//   ....[4]....
        /*0094*/ 	.word	0x00000350
        /*0098*/ 	.word	0x000000ff
        /*009c*/ 	.word	0x00036010
        /*00a0*/ 	.short	0x0100
        /*00a2*/ 	.byte	0x08
	.zero		1


	//   ....[5]....
        /*00a4*/ 	.word	0x00000360
        /*00a8*/ 	.word	0x000000ff
        /*00ac*/ 	.word	0x000360a0
        /*00b0*/ 	.short	0x0100
        /*00b2*/ 	.byte	0x08
	.zero		1


	//   ....[6]....
        /*00b4*/ 	.word	0x00000370
        /*00b8*/ 	.word	0x000000ff
        /*00bc*/ 	.word	0x00036018
        /*00c0*/ 	.short	0x0100
        /*00c2*/ 	.byte	0x08
	.zero		1


	//   ....[7]....
        /*00c4*/ 	.word	0x00000380
        /*00c8*/ 	.word	0x000000ff
        /*00cc*/ 	.word	0x000360a8
        /*00d0*/ 	.short	0x0100
        /*00d2*/ 	.byte	0x08
	.zero		1


	//   ....[8]....
        /*00d4*/ 	.word	0x00000390
        /*00d8*/ 	.word	0x000000ff
        /*00dc*/ 	.word	0x00036020
        /*00e0*/ 	.short	0x0100
        /*00e2*/ 	.byte	0x08
	.zero		1


	//   ....[9]....
        /*00e4*/ 	.word	0x000003a0
        /*00e8*/ 	.word	0x000000ff
        /*00ec*/ 	.word	0x000360b0
        /*00f0*/ 	.short	0x0100
        /*00f2*/ 	.byte	0x08
	.zero		1


	//   ....[10]....
        /*00f4*/ 	.word	0x000003b0
        /*00f8*/ 	.word	0x000000ff
        /*00fc*/ 	.word	0x00036028
        /*0100*/ 	.short	0x0100
        /*0102*/ 	.byte	0x08
	.zero		1


	//   ....[11]....
        /*0104*/ 	.word	0x000003c0
        /*0108*/ 	.word	0x000000ff
        /*010c*/ 	.word	0x000360b8
        /*0110*/ 	.short	0x0100
        /*0112*/ 	.byte	0x08
	.zero		1


	//   ....[12]....
        /*0114*/ 	.word	0x000003d0
        /*0118*/ 	.word	0x000000ff
        /*011c*/ 	.word	0x00036030
        /*0120*/ 	.short	0x0100
        /*0122*/ 	.byte	0x08
	.zero		1


	//   ....[13]....
        /*0124*/ 	.word	0x000003e0
        /*0128*/ 	.word	0x000000ff
        /*012c*/ 	.word	0x000360c0
        /*0130*/ 	.short	0x0100
        /*0132*/ 	.byte	0x08
	.zero		1


	//   ....[14]....
        /*0134*/ 	.word	0x000003f0
        /*0138*/ 	.word	0x000000ff
        /*013c*/ 	.word	0x00036038
        /*0140*/ 	.short	0x0100
        /*0142*/ 	.byte	0x08
	.zero		1


	//   ....[15]....
        /*0144*/ 	.word	0x00000400
        /*0148*/ 	.word	0x000000ff
        /*014c*/ 	.word	0x000360c8
        /*0150*/ 	.short	0x0100
        /*0152*/ 	.byte	0x08
	.zero		1


	//   ....[16]....
        /*0154*/ 	.word	0x00000410
        /*0158*/ 	.word	0x000000ff
        /*015c*/ 	.word	0x00036040
        /*0160*/ 	.short	0x0100
        /*0162*/ 	.byte	0x08
	.zero		1


	//   ....[17]....
        /*0164*/ 	.word	0x00000420
        /*0168*/ 	.word	0x000000ff
        /*016c*/ 	.word	0x000360d0
        /*0170*/ 	.short	0x0100
        /*0172*/ 	.byte	0x08
	.zero		1


	//   ....[18]....
        /*0174*/ 	.word	0x00000430
        /*0178*/ 	.word	0x000000ff
        /*017c*/ 	.word	0x00036048
        /*0180*/ 	.short	0x0100
        /*0182*/ 	.byte	0x08
	.zero		1


	//   ....[19]....
        /*0184*/ 	.word	0x00000440
        /*0188*/ 	.word	0x000000ff
        /*018c*/ 	.word	0x000360d8
        /*0190*/ 	.short	0x0100
        /*0192*/ 	.byte	0x08
	.zero		1


	//   ....[20]....
        /*0194*/ 	.word	0x00000450
        /*0198*/ 	.word	0x000000ff
        /*019c*/ 	.word	0x00036050
        /*01a0*/ 	.short	0x0100
        /*01a2*/ 	.byte	0x08
	.zero		1


	//   ....[21]....
        /*01a4*/ 	.word	0x00000460
        /*01a8*/ 	.word	0x000000ff
        /*01ac*/ 	.word	0x000360e0
        /*01b0*/ 	.short	0x0100
        /*01b2*/ 	.byte	0x08
	.zero		1


	//   ....[22]....
        /*01b4*/ 	.word	0x00000470
        /*01b8*/ 	.word	0x000000ff
        /*01bc*/ 	.word	0x00036058
        /*01c0*/ 	.short	0x0100
        /*01c2*/ 	.byte	0x08
	.zero		1


	//   ....[23]....
        /*01c4*/ 	.word	0x00000480
        /*01c8*/ 	.word	0x000000ff
        /*01cc*/ 	.word	0x000360e8
        /*01d0*/ 	.short	0x0100
        /*01d2*/ 	.byte	0x08
	.zero		1


	//   ....[24]....
        /*01d4*/ 	.word	0x00000490
        /*01d8*/ 	.word	0x000000ff
        /*01dc*/ 	.word	0x00036060
        /*01e0*/ 	.short	0x0100
        /*01e2*/ 	.byte	0x08
	.zero		1


	//   ....[25]....
        /*01e4*/ 	.word	0x000004a0
        /*01e8*/ 	.word	0x000000ff
        /*01ec*/ 	.word	0x000360f0
        /*01f0*/ 	.short	0x0100
        /*01f2*/ 	.byte	0x08
	.zero		1


	//   ....[26]....
        /*01f4*/ 	.word	0x000004b0
        /*01f8*/ 	.word	0x000000ff
        /*01fc*/ 	.word	0x00036068
        /*0200*/ 	.short	0x0100
        /*0202*/ 	.byte	0x08
	.zero		1


	//   ....[27]....
        /*0204*/ 	.word	0x000004c0
        /*0208*/ 	.word	0x000000ff
        /*020c*/ 	.word	0x000360f8
        /*0210*/ 	.short	0x0100
        /*0212*/ 	.byte	0x08
	.zero		1


	//   ....[28]....
        /*0214*/ 	.word	0x000004d0
        /*0218*/ 	.word	0x000000ff
        /*021c*/ 	.word	0x00036070
        /*0220*/ 	.short	0x0100
        /*0222*/ 	.byte	0x08
	.zero		1


	//   ....[29]....
        /*0224*/ 	.word	0x000004e0
        /*0228*/ 	.word	0x000000ff
        /*022c*/ 	.word	0x00036100
        /*0230*/ 	.short	0x0100
        /*0232*/ 	.byte	0x08
	.zero		1


	//   ....[30]....
        /*0234*/ 	.word	0x000004f0
        /*0238*/ 	.word	0x000000ff
        /*023c*/ 	.word	0x00036078
        /*0240*/ 	.short	0x0100
        /*0242*/ 	.byte	0x08
	.zero		1


	//   ....[31]....
        /*0244*/ 	.word	0x00000500
        /*0248*/ 	.word	0x000000ff
        /*024c*/ 	.word	0x00036108
        /*0250*/ 	.short	0x0100
        /*0252*/ 	.byte	0x08
	.zero		1


	//   ....[32]....
        /*0254*/ 	.word	0x00000510
        /*0258*/ 	.word	0x000000ff
        /*025c*/ 	.word	0x00036080
        /*0260*/ 	.short	0x0100
        /*0262*/ 	.byte	0x08
	.zero		1


	//   ....[33]....
        /*0264*/ 	.word	0x00000520
        /*0268*/ 	.word	0x000000ff
        /*026c*/ 	.word	0x00036110
        /*0270*/ 	.short	0x0100
        /*0272*/ 	.byte	0x08
	.zero		1


	//   ....[34]....
        /*0274*/ 	.word	0x00000530
        /*0278*/ 	.word	0x000000ff
        /*027c*/ 	.word	0x00036088
        /*0280*/ 	.short	0x0100
        /*0282*/ 	.byte	0x08
	.zero		1


	//   ....[35]....
        /*0284*/ 	.word	0x00000540
        /*0288*/ 	.word	0x000000ff
        /*028c*/ 	.word	0x00036118
        /*0290*/ 	.short	0x0100
        /*0292*/ 	.byte	0x08
	.zero		1


	//   ....[36]....
        /*0294*/ 	.word	0x00001270
        /*0298*/ 	.word	0x00000007
        /*029c*/ 	.word	0x00036000
        /*02a0*/ 	.short	0x010a
        /*02a2*/ 	.byte	0x3f
	.zero		1


	//   ....[37]....
        /*02a4*/ 	.word	0x000015b0
        /*02a8*/ 	.word	0x00000009
        /*02ac*/ 	.word	0x00036000
        /*02b0*/ 	.short	0x010a
        /*02b2*/ 	.byte	0x3f
	.zero		1


	//   ....[38]....
        /*02b4*/ 	.word	0x000017b0
        /*02b8*/ 	.word	0x00000009
        /*02bc*/ 	.word	0x00000000
        /*02c0*/ 	.short	0x0101
        /*02c2*/ 	.byte	0x3f
	.zero		1


	//   ....[39]....
        /*02c4*/ 	.word	0x00001a00
        /*02c8*/ 	.word	0x00000003
        /*02cc*/ 	.word	0x00000000
        /*02d0*/ 	.short	0x0101
        /*02d2*/ 	.byte	0x3f
	.zero		1


	//   ....[40]....
        /*02d4*/ 	.word	0x00006aa0
        /*02d8*/ 	.word	0x00000009
        /*02dc*/ 	.word	0x00036090
        /*02e0*/ 	.short	0x010a
        /*02e2*/ 	.byte	0x3f
	.zero		1


	//   ....[41]....
        /*02e4*/ 	.word	0x000070f0
        /*02e8*/ 	.word	0x00000003
        /*02ec*/ 	.word	0x00000000
        /*02f0*/ 	.short	0x010a
        /*02f2*/ 	.byte	0x3f
	.zero		1


	//   ....[42]....
        /*02f4*/ 	.word	0x000071a0
        /*02f8*/ 	.word	0x00000000
        /*02fc*/ 	.word	0x00000000
        /*0300*/ 	.short	0x010a
        /*0302*/ 	.byte	0x3f
	.zero		1


	//   ....[43]....
        /*0304*/ 	.word	0x00007250
        /*0308*/ 	.word	0x00000000
        /*030c*/ 	.word	0x00000000
        /*0310*/ 	.short	0x010a
        /*0312*/ 	.byte	0x3f
	.zero		1


	//   ....[44]....
        /*0314*/ 	.word	0x00007300
        /*0318*/ 	.word	0x00000000
        /*031c*/ 	.word	0x00000000
        /*0320*/ 	.short	0x010a
        /*0322*/ 	.byte	0x3f
	.zero		1


	//   ....[45]....
        /*0324*/ 	.word	0x000073b0
        /*0328*/ 	.word	0x00000000
        /*032c*/ 	.word	0x00000000
        /*0330*/ 	.short	0x010a
        /*0332*/ 	.byte	0x3f
	.zero		1


	//   ....[46]....
        /*0334*/ 	.word	0x00007460
        /*0338*/ 	.word	0x00000000
        /*033c*/ 	.word	0x00000000
        /*0340*/ 	.short	0x010a
        /*0342*/ 	.byte	0x3f
	.zero		1


	//   ....[47]....
        /*0344*/ 	.word	0x00007510
        /*0348*/ 	.word	0x00000000
        /*034c*/ 	.word	0x00000000
        /*0350*/ 	.short	0x010a
        /*0352*/ 	.byte	0x3f
	.zero		1


	//   ....[48]....
        /*0354*/ 	.word	0x000075c0
        /*0358*/ 	.word	0x00000000
        /*035c*/ 	.word	0x00000000
        /*0360*/ 	.short	0x010a
        /*0362*/ 	.byte	0x3f
	.zero		1


	//   ....[49]....
        /*0364*/ 	.word	0x00007670
        /*0368*/ 	.word	0x00000000
        /*036c*/ 	.word	0x00000000
        /*0370*/ 	.short	0x010a
        /*0372*/ 	.byte	0x3f
	.zero		1


	//   ....[50]....
        /*0374*/ 	.word	0x00007720
        /*0378*/ 	.word	0x00000000
        /*037c*/ 	.word	0x00000000
        /*0380*/ 	.short	0x010a
        /*0382*/ 	.byte	0x3f
	.zero		1


	//   ....[51]....
        /*0384*/ 	.word	0x000077d0
        /*0388*/ 	.word	0x00000000
        /*038c*/ 	.word	0x00000000
        /*0390*/ 	.short	0x010a
        /*0392*/ 	.byte	0x3f
	.zero		1


	//   ....[52]....
        /*0394*/ 	.word	0x00007880
        /*0398*/ 	.word	0x00000000
        /*039c*/ 	.word	0x00000000
        /*03a0*/ 	.short	0x010a
        /*03a2*/ 	.byte	0x3f
	.zero		1


	//   ....[53]....
        /*03a4*/ 	.word	0x00007930
        /*03a8*/ 	.word	0x00000000
        /*03ac*/ 	.word	0x00000000
        /*03b0*/ 	.short	0x010a
        /*03b2*/ 	.byte	0x3f
	.zero		1


	//   ....[54]....
        /*03b4*/ 	.word	0x000079e0
        /*03b8*/ 	.word	0x00000000
        /*03bc*/ 	.word	0x00000000
        /*03c0*/ 	.short	0x010a
        /*03c2*/ 	.byte	0x3f
	.zero		1


	//   ....[55]....
        /*03c4*/ 	.word	0x00007a90
        /*03c8*/ 	.word	0x00000000
        /*03cc*/ 	.word	0x00000000
        /*03d0*/ 	.short	0x010a
        /*03d2*/ 	.byte	0x3f
	.zero		1


	//   ....[56]....
        /*03d4*/ 	.word	0x00007b40
        /*03d8*/ 	.word	0x00000000
        /*03dc*/ 	.word	0x00000000
        /*03e0*/ 	.short	0x010a
        /*03e2*/ 	.byte	0x3f
	.zero		1


	//   ....[57]....
        /*03e4*/ 	.word	0x00007bf0
        /*03e8*/ 	.word	0x00000000
        /*03ec*/ 	.word	0x00000000
        /*03f0*/ 	.short	0x010a
        /*03f2*/ 	.byte	0x3f
	.zero		1


	//   ....[58]....
        /*03f4*/ 	.word	0x00007ca0
        /*03f8*/ 	.word	0x00000005
        /*03fc*/ 	.word	0x00000000
        /*0400*/ 	.short	0x010a
        /*0402*/ 	.byte	0x3f
	.zero		1


	//----- nvinfo : EIATTR_NUM_MBARRIERS
	.align		4
.L_26:
        /*0404*/ 	.byte	0x03, 0x38
        /*0406*/ 	.short	0x0024


	//----- nvinfo : EIATTR_EXIT_INSTR_OFFSETS
	.align		4
        /*0408*/ 	.byte	0x04, 0x1c
        /*040a*/ 	.short	(.L_28 - .L_27)


	//   ....[0]....
.L_27:
        /*040c*/ 	.word	0x00000fa0


	//   ....[1]....
        /*0410*/ 	.word	0x00001c40


	//   ....[2]....
        /*0414*/ 	.word	0x00001d60


	//   ....[3]....
        /*0418*/ 	.word	0x00005350


	//   ....[4]....
        /*041c*/ 	.word	0x00005380


	//   ....[5]....
        /*0420*/ 	.word	0x00006880


	//   ....[6]....
        /*0424*/ 	.word	0x000068b0


	//   ....[7]....
        /*0428*/ 	.word	0x000068d0


	//   ....[8]....
        /*042c*/ 	.word	0x00006fe0


	//   ....[9]....
        /*0430*/ 	.word	0x00007cd0


	//----- nvinfo : EIATTR_MAX_THREADS
	.align		4
.L_28:
        /*0434*/ 	.byte	0x04, 0x05
        /*0436*/ 	.short	(.L_30 - .L_29)
.L_29:
        /*0438*/ 	.word	0x00000100
        /*043c*/ 	.word	0x00000001
        /*0440*/ 	.word	0x00000001


	//----- nvinfo : EIATTR_CRS_STACK_SIZE
	.align		4
.L_30:
        /*0444*/ 	.byte	0x04, 0x1e
        /*0446*/ 	.short	(.L_32 - .L_31)
.L_31:
        /*0448*/ 	.word	0x00000000


	//----- nvinfo : EIATTR_CBANK_PARAM_SIZE
	.align		4
.L_32:
        /*044c*/ 	.byte	0x03, 0x19
        /*044e*/ 	.short	0x03f0


	//----- nvinfo : EIATTR_PARAM_CBANK
	.align		4
        /*0450*/ 	.byte	0x04, 0x0a
        /*0452*/ 	.short	(.L_34 - .L_33)
	.align		4
.L_33:
        /*0454*/ 	.word	index@(.nv.constant0._ZN7cutlass13device_kernelINS_4conv6kernel13ConvUniversalINS1_16ConvProblemShapeILNS1_8OperatorE2ELi2EEENS1_10collective14CollectiveConvINS1_46MainloopSm90TmaGmmaWarpSpecializedImplicitGemmILS5_2ELi18ELi2EN4cute5tupleIJNSA_1CILi2EEENSC_ILi1EEESE_EEENS1_36KernelImplicitTmaWarpSpecializedSm90ELi1EEENSB_IJNSC_ILi128EEENSB_IJNSC_ILi64EEEEEENSB_IJNSC_ILi32EEEEEEEEENS_6half_tESO_NSA_8TiledMMAINSA_8MMA_AtomIJNSA_4SM904GMMA25MMA_64x64x16_F32F16F16_SSILNSS_5MajorE1ELSU_1ELNSS_7ScaleInE1ELSV_1EEEEEENSA_6LayoutINSB_IJSE_SE_SE_EEENSB_IJNSC_ILi0EEES10_S10_EEEEENSB_IJNSA_10UnderscoreES13_S13_EEEEENS7_6detail26Sm90ImplicitGemmTileTraitsINSA_13SM90_TMA_LOADENSA_14ComposedLayoutINSA_7SwizzleILi3ELi4ELi3EEENSA_18smem_ptr_flag_bitsILi16EEENSY_INSB_IJNSB_IJSJ_SD_EEENSB_IJNSC_ILi8EEENSC_ILi4EEEEEENSB_IJSE_NSC_ILi18EEEEEEEEENSB_IJNSB_IJSE_NSC_ILi2048EEEEEENSB_IJSJ_NSC_ILi512EEEEEENSB_IJS10_NSC_ILi4096EEEEEEEEEEEEEvEENS17_INSA_30SM90_TMA_LOAD_IM2COL_MULTICASTENS19_IS1B_S1D_NSY_INSB_IJNSB_IJSJ_SE_EEES1H_S1J_EEENSB_IJNSB_IJSE_S10_EEES1O_NSB_IJS10_S1L_EEEEEEEEEEvEEEENS_8epilogue10collective6detail29Sm90TmaWarpSpecializedAdapterINS26_15DefaultEpilogueISO_NSB_IJlNSB_IJSE_llEEES10_EEES2B_NS25_6thread17LinearCombinationISO_Li1EffLNS2C_9ScaleType4KindE0ELNS_15FloatRoundStyleE2ESO_EENS_4gemm15EpilogueDefaultEEEEEvvEEEEvNT_6ParamsE)
        /*0458*/ 	.short	0x0210
        /*045a*/ 	.short	0x03f0


	//----- nvinfo : EIATTR_SW_WAR
	.align		4
.L_34:
        /*045c*/ 	.byte	0x04, 0x36
        /*045e*/ 	.short	(.L_36 - .L_35)
.L_35:
        /*0460*/ 	.word	0x00000008
.L_36:


//--------------------- .nv.callgraph             --------------------------
	.section	.nv.callgraph,"",@"SHT_CUDA_CALLGRAPH"
	.align	4
	.sectionentsize	8
	.align		4
        /*0000*/ 	.word	0x00000000
	.align		4
        /*0004*/ 	.word	0xffffffff
	.align		4
        /*0008*/ 	.word	0x00000000
	.align		4
        /*000c*/ 	.word	0xfffffffe
	.align		4
        /*0010*/ 	.word	0x00000000
	.align		4
        /*0014*/ 	.word	0xfffffffd
	.align		4
        /*0018*/ 	.word	0x00000000
	.align		4
        /*001c*/ 	.word	0xfffffffc


//--------------------- .nv.constant4             --------------------------
	.section	.nv.constant4,"a",@progbits
	.align	8
	.align		8
.nv.constant4:
        /*0000*/ 	.dword	_ZN39_INTERNAL_45f13bd9_4_k_cu_e5d61fb2_28464cuda3std3__45__cpo5beginE
	.align		8
        /*0008*/ 	.dword	_ZN39_INTERNAL_45f13bd9_4_k_cu_e5d61fb2_28464cuda3std3__45__cpo3endE
	.align		8
        /*0010*/ 	.dword	_ZN39_INTERNAL_45f13bd9_4_k_cu_e5d61fb2_28464cuda3std3__45__cpo6cbeginE
	.align		8
        /*0018*/ 	.dword	_ZN39_INTERNAL_45f13bd9_4_k_cu_e5d61fb2_28464cuda3std3__45__cpo4cendE
	.align		8
        /*0020*/ 	.dword	_ZN39_INTERNAL_45f13bd9_4_k_cu_e5d61fb2_28464cuda3std3__441_GLOBAL__N__45f13bd9_4_k_cu_e5d61fb2_28466ignoreE
	.align		8
        /*0028*/ 	.dword	_ZN39_INTERNAL_45f13bd9_4_k_cu_e5d61fb2_28464cuda3std3__419piecewise_constructE
	.align		8
        /*0030*/ 	.dword	_ZN39_INTERNAL_45f13bd9_4_k_cu_e5d61fb2_28464cuda3std3__48in_placeE
	.align		8
        /*0038*/ 	.dword	_ZN39_INTERNAL_45f13bd9_4_k_cu_e5d61fb2_28464cuda3std6ranges3__45__cpo4swapE
	.align		8
        /*0040*/ 	.dword	_ZN39_INTERNAL_45f13bd9_4_k_cu_e5d61fb2_28464cuda3std6ranges3__45__cpo9iter_moveE
	.align		8
        /*0048*/ 	.dword	_ZN39_INTERNAL_45f13bd9_4_k_cu_e5d61fb2_28464cute7productE
	.align		8
        /*0050*/ 	.dword	_ZN39_INTERNAL_45f13bd9_4_k_cu_e5d61fb2_28464cute1_E


//--------------------- .text._ZN7cutlass13device_kernelINS_4conv6kernel13ConvUniversalINS1_16ConvProblemShapeILNS1_8OperatorE2ELi2EEENS1_10collective14CollectiveConvINS1_46MainloopSm90TmaGmmaWarpSpecializedImplicitGemmILS5_2ELi18ELi2EN4cute5tupleIJNSA_1CILi2EEENSC_ILi1EEESE_EEENS1_36KernelImplicitTmaWarpSpecializedSm90ELi1EEENSB_IJNSC_ILi128EEENSB_IJNSC_ILi64EEEEEENSB_IJNSC_ILi32EEEEEEEEENS_6half_tESO_NSA_8TiledMMAINSA_8MMA_AtomIJNSA_4SM904GMMA25MMA_64x64x16_F32F16F16_SSILNSS_5MajorE1ELSU_1ELNSS_7ScaleInE1ELSV_1EEEEEENSA_6LayoutINSB_IJSE_SE_SE_EEENSB_IJNSC_ILi0EEES10_S10_EEEEENSB_IJNSA_10UnderscoreES13_S13_EEEEENS7_6detail26Sm90ImplicitGemmTileTraitsINSA_13SM90_TMA_LOADENSA_14ComposedLayoutINSA_7SwizzleILi3ELi4ELi3EEENSA_18smem_ptr_flag_bitsILi16EEENSY_INSB_IJNSB_IJSJ_SD_EEENSB_IJNSC_ILi8EEENSC_ILi4EEEEEENSB_IJSE_NSC_ILi18EEEEEEEEENSB_IJNSB_IJSE_NSC_ILi2048EEEEEENSB_IJSJ_NSC_ILi512EEEEEENSB_IJS10_NSC_ILi4096EEEEEEEEEEEEEvEENS17_INSA_30SM90_TMA_LOAD_IM2COL_MULTICASTENS19_IS1B_S1D_NSY_INSB_IJNSB_IJSJ_SE_EEES1H_S1J_EEENSB_IJNSB_IJSE_S10_EEES1O_NSB_IJS10_S1L_EEEEEEEEEEvEEEENS_8epilogue10collective6detail29Sm90TmaWarpSpecializedAdapterINS26_15DefaultEpilogueISO_NSB_IJlNSB_IJSE_llEEES10_EEES2B_NS25_6thread17LinearCombinationISO_Li1EffLNS2C_9ScaleType4KindE0ELNS_15FloatRoundStyleE2ESO_EENS_4gemm15EpilogueDefaultEEEEEvvEEEEvNT_6ParamsE --------------------------
	.section	.text._ZN7cutlass13device_kernelINS_4conv6kernel13ConvUniversalINS1_16ConvProblemShapeILNS1_8OperatorE2ELi2EEENS1_10collective14CollectiveConvINS1_46MainloopSm90TmaGmmaWarpSpecializedImplicitGemmILS5_2ELi18ELi2EN4cute5tupleIJNSA_1CILi2EEENSC_ILi1EEESE_EEENS1_36KernelImplicitTmaWarpSpecializedSm90ELi1EEENSB_IJNSC_ILi128EEENSB_IJNSC_ILi64EEEEEENSB_IJNSC_ILi32EEEEEEEEENS_6half_tESO_NSA_8TiledMMAINSA_8MMA_AtomIJNSA_4SM904GMMA25MMA_64x64x16_F32F16F16_SSILNSS_5MajorE1ELSU_1ELNSS_7ScaleInE1ELSV_1EEEEEENSA_6LayoutINSB_IJSE_SE_SE_EEENSB_IJNSC_ILi0EEES10_S10_EEEEENSB_IJNSA_10UnderscoreES13_S13_EEEEENS7_6detail26Sm90ImplicitGemmTileTraitsINSA_13SM90_TMA_LOADENSA_14ComposedLayoutINSA_7SwizzleILi3ELi4ELi3EEENSA_18smem_ptr_flag_bitsILi16EEENSY_INSB_IJNSB_IJSJ_SD_EEENSB_IJNSC_ILi8EEENSC_ILi4EEEEEENSB_IJSE_NSC_ILi18EEEEEEEEENSB_IJNSB_IJSE_NSC_ILi2048EEEEEENSB_IJSJ_NSC_ILi512EEEEEENSB_IJS10_NSC_ILi4096EEEEEEEEEEEEEvEENS17_INSA_30SM90_TMA_LOAD_IM2COL_MULTICASTENS19_IS1B_S1D_NSY_INSB_IJNSB_IJSJ_SE_EEES1H_S1J_EEENSB_IJNSB_IJSE_S10_EEES1O_NSB_IJS10_S1L_EEEEEEEEEEvEEEENS_8epilogue10collective6detail29Sm90TmaWarpSpecializedAdapterINS26_15DefaultEpilogueISO_NSB_IJlNSB_IJSE_llEEES10_EEES2B_NS25_6thread17LinearCombinationISO_Li1EffLNS2C_9ScaleType4KindE0ELNS_15FloatRoundStyleE2ESO_EENS_4gemm15EpilogueDefaultEEEEEvvEEEEvNT_6ParamsE,"ax",@progbits
	.align	128
.text._ZN7cutlass13device_kernelINS_4conv6kernel13ConvUniversalINS1_16ConvProblemShapeILNS1_8OperatorE2ELi2EEENS1_10collective14CollectiveConvINS1_46MainloopSm90TmaGmmaWarpSpecializedImplicitGemmILS5_2ELi18ELi2EN4cute5tupleIJNSA_1CILi2EEENSC_ILi1EEESE_EEENS1_36KernelImplicitTmaWarpSpecializedSm90ELi1EEENSB_IJNSC_ILi128EEENSB_IJNSC_ILi64EEEEEENSB_IJNSC_ILi32EEEEEEEEENS_6half_tESO_NSA_8TiledMMAINSA_8MMA_AtomIJNSA_4SM904GMMA25MMA_64x64x16_F32F16F16_SSILNSS_5MajorE1ELSU_1ELNSS_7ScaleInE1ELSV_1EEEEEENSA_6LayoutINSB_IJSE_SE_SE_EEENSB_IJNSC_ILi0EEES10_S10_EEEEENSB_IJNSA_10UnderscoreES13_S13_EEEEENS7_6detail26Sm90ImplicitGemmTileTraitsINSA_13SM90_TMA_LOADENSA_14ComposedLayoutINSA_7SwizzleILi3ELi4ELi3EEENSA_18smem_ptr_flag_bitsILi16EEENSY_INSB_IJNSB_IJSJ_SD_EEENSB_IJNSC_ILi8EEENSC_ILi4EEEEEENSB_IJSE_NSC_ILi18EEEEEEEEENSB_IJNSB_IJSE_NSC_ILi2048EEEEEENSB_IJSJ_NSC_ILi512EEEEEENSB_IJS10_NSC_ILi4096EEEEEEEEEEEEEvEENS17_INSA_30SM90_TMA_LOAD_IM2COL_MULTICASTENS19_IS1B_S1D_NSY_INSB_IJNSB_IJSJ_SE_EEES1H_S1J_EEENSB_IJNSB_IJSE_S10_EEES1O_NSB_IJS10_S1L_EEEEEEEEEEvEEEENS_8epilogue10collective6detail29Sm90TmaWarpSpecializedAdapterINS26_15DefaultEpilogueISO_NSB_IJlNSB_IJSE_llEEES10_EEES2B_NS25_6thread17LinearCombinationISO_Li1EffLNS2C_9ScaleType4KindE0ELNS_15FloatRoundStyleE2ESO_EENS_4gemm15EpilogueDefaultEEEEEvvEEEEvNT_6ParamsE:
        .type           _ZN7cutlass13device_kernelINS_4conv6kernel13ConvUniversalINS1_16ConvProblemShapeILNS1_8OperatorE2ELi2EEENS1_10collective14CollectiveConvINS1_46MainloopSm90TmaGmmaWarpSpecializedImplicitGemmILS5_2ELi18ELi2EN4cute5tupleIJNSA_1CILi2EEENSC_ILi1EEESE_EEENS1_36KernelImplicitTmaWarpSpecializedSm90ELi1EEENSB_IJNSC_ILi128EEENSB_IJNSC_ILi64EEEEEENSB_IJNSC_ILi32EEEEEEEEENS_6half_tESO_NSA_8TiledMMAINSA_8MMA_AtomIJNSA_4SM904GMMA25MMA_64x64x16_F32F16F16_SSILNSS_5MajorE1ELSU_1ELNSS_7ScaleInE1ELSV_1EEEEEENSA_6LayoutINSB_IJSE_SE_SE_EEENSB_IJNSC_ILi0EEES10_S10_EEEEENSB_IJNSA_10UnderscoreES13_S13_EEEEENS7_6detail26Sm90ImplicitGemmTileTraitsINSA_13SM90_TMA_LOADENSA_14ComposedLayoutINSA_7SwizzleILi3ELi4ELi3EEENSA_18smem_ptr_flag_bitsILi16EEENSY_INSB_IJNSB_IJSJ_SD_EEENSB_IJNSC_ILi8EEENSC_ILi4EEEEEENSB_IJSE_NSC_ILi18EEEEEEEEENSB_IJNSB_IJSE_NSC_ILi2048EEEEEENSB_IJSJ_NSC_ILi512EEEEEENSB_IJS10_NSC_ILi4096EEEEEEEEEEEEEvEENS17_INSA_30SM90_TMA_LOAD_IM2COL_MULTICASTENS19_IS1B_S1D_NSY_INSB_IJNSB_IJSJ_SE_EEES1H_S1J_EEENSB_IJNSB_IJSE_S10_EEES1O_NSB_IJS10_S1L_EEEEEEEEEEvEEEENS_8epilogue10collective6detail29Sm90TmaWarpSpecializedAdapterINS26_15DefaultEpilogueISO_NSB_IJlNSB_IJSE_llEEES10_EEES2B_NS25_6thread17LinearCombinationISO_Li1EffLNS2C_9ScaleType4KindE0ELNS_15FloatRoundStyleE2ESO_EENS_4gemm15EpilogueDefaultEEEEEvvEEEEvNT_6ParamsE,@function
        .size           _ZN7cutlass13device_kernelINS_4conv6kernel13ConvUniversalINS1_16ConvProblemShapeILNS1_8OperatorE2ELi2EEENS1_10collective14CollectiveConvINS1_46MainloopSm90TmaGmmaWarpSpecializedImplicitGemmILS5_2ELi18ELi2EN4cute5tupleIJNSA_1CILi2EEENSC_ILi1EEESE_EEENS1_36KernelImplicitTmaWarpSpecializedSm90ELi1EEENSB_IJNSC_ILi128EEENSB_IJNSC_ILi64EEEEEENSB_IJNSC_ILi32EEEEEEEEENS_6half_tESO_NSA_8TiledMMAINSA_8MMA_AtomIJNSA_4SM904GMMA25MMA_64x64x16_F32F16F16_SSILNSS_5MajorE1ELSU_1ELNSS_7ScaleInE1ELSV_1EEEEEENSA_6LayoutINSB_IJSE_SE_SE_EEENSB_IJNSC_ILi0EEES10_S10_EEEEENSB_IJNSA_10UnderscoreES13_S13_EEEEENS7_6detail26Sm90ImplicitGemmTileTraitsINSA_13SM90_TMA_LOADENSA_14ComposedLayoutINSA_7SwizzleILi3ELi4ELi3EEENSA_18smem_ptr_flag_bitsILi16EEENSY_INSB_IJNSB_IJSJ_SD_EEENSB_IJNSC_ILi8EEENSC_ILi4EEEEEENSB_IJSE_NSC_ILi18EEEEEEEEENSB_IJNSB_IJSE_NSC_ILi2048EEEEEENSB_IJSJ_NSC_ILi512EEEEEENSB_IJS10_NSC_ILi4096EEEEEEEEEEEEEvEENS17_INSA_30SM90_TMA_LOAD_IM2COL_MULTICASTENS19_IS1B_S1D_NSY_INSB_IJNSB_IJSJ_SE_EEES1H_S1J_EEENSB_IJNSB_IJSE_S10_EEES1O_NSB_IJS10_S1L_EEEEEEEEEEvEEEENS_8epilogue10collective6detail29Sm90TmaWarpSpecializedAdapterINS26_15DefaultEpilogueISO_NSB_IJlNSB_IJSE_llEEES10_EEES2B_NS25_6thread17LinearCombinationISO_Li1EffLNS2C_9ScaleType4KindE0ELNS_15FloatRoundStyleE2ESO_EENS_4gemm15EpilogueDefaultEEEEEvvEEEEvNT_6ParamsE,(.L_x_176 - _ZN7cutlass13device_kernelINS_4conv6kernel13ConvUniversalINS1_16ConvProblemShapeILNS1_8OperatorE2ELi2EEENS1_10collective14CollectiveConvINS1_46MainloopSm90TmaGmmaWarpSpecializedImplicitGemmILS5_2ELi18ELi2EN4cute5tupleIJNSA_1CILi2EEENSC_ILi1EEESE_EEENS1_36KernelImplicitTmaWarpSpecializedSm90ELi1EEENSB_IJNSC_ILi128EEENSB_IJNSC_ILi64EEEEEENSB_IJNSC_ILi32EEEEEEEEENS_6half_tESO_NSA_8TiledMMAINSA_8MMA_AtomIJNSA_4SM904GMMA25MMA_64x64x16_F32F16F16_SSILNSS_5MajorE1ELSU_1ELNSS_7ScaleInE1ELSV_1EEEEEENSA_6LayoutINSB_IJSE_SE_SE_EEENSB_IJNSC_ILi0EEES10_S10_EEEEENSB_IJNSA_10UnderscoreES13_S13_EEEEENS7_6detail26Sm90ImplicitGemmTileTraitsINSA_13SM90_TMA_LOADENSA_14ComposedLayoutINSA_7SwizzleILi3ELi4ELi3EEENSA_18smem_ptr_flag_bitsILi16EEENSY_INSB_IJNSB_IJSJ_SD_EEENSB_IJNSC_ILi8EEENSC_ILi4EEEEEENSB_IJSE_NSC_ILi18EEEEEEEEENSB_IJNSB_IJSE_NSC_ILi2048EEEEEENSB_IJSJ_NSC_ILi512EEEEEENSB_IJS10_NSC_ILi4096EEEEEEEEEEEEEvEENS17_INSA_30SM90_TMA_LOAD_IM2COL_MULTICASTENS19_IS1B_S1D_NSY_INSB_IJNSB_IJSJ_SE_EEES1H_S1J_EEENSB_IJNSB_IJSE_S10_EEES1O_NSB_IJS10_S1L_EEEEEEEEEEvEEEENS_8epilogue10collective6detail29Sm90TmaWarpSpecializedAdapterINS26_15DefaultEpilogueISO_NSB_IJlNSB_IJSE_llEEES10_EEES2B_NS25_6thread17LinearCombinationISO_Li1EffLNS2C_9ScaleType4KindE0ELNS_15FloatRoundStyleE2ESO_EENS_4gemm15EpilogueDefaultEEEEEvvEEEEvNT_6ParamsE)
        .other          _ZN7cutlass13device_kernelINS_4conv6kernel13ConvUniversalINS1_16ConvProblemShapeILNS1_8OperatorE2ELi2EEENS1_10collective14CollectiveConvINS1_46MainloopSm90TmaGmmaWarpSpecializedImplicitGemmILS5_2ELi18ELi2EN4cute5tupleIJNSA_1CILi2EEENSC_ILi1EEESE_EEENS1_36KernelImplicitTmaWarpSpecializedSm90ELi1EEENSB_IJNSC_ILi128EEENSB_IJNSC_ILi64EEEEEENSB_IJNSC_ILi32EEEEEEEEENS_6half_tESO_NSA_8TiledMMAINSA_8MMA_AtomIJNSA_4SM904GMMA25MMA_64x64x16_F32F16F16_SSILNSS_5MajorE1ELSU_1ELNSS_7ScaleInE1ELSV_1EEEEEENSA_6LayoutINSB_IJSE_SE_SE_EEENSB_IJNSC_ILi0EEES10_S10_EEEEENSB_IJNSA_10UnderscoreES13_S13_EEEEENS7_6detail26Sm90ImplicitGemmTileTraitsINSA_13SM90_TMA_LOADENSA_14ComposedLayoutINSA_7SwizzleILi3ELi4ELi3EEENSA_18smem_ptr_flag_bitsILi16EEENSY_INSB_IJNSB_IJSJ_SD_EEENSB_IJNSC_ILi8EEENSC_ILi4EEEEEENSB_IJSE_NSC_ILi18EEEEEEEEENSB_IJNSB_IJSE_NSC_ILi2048EEEEEENSB_IJSJ_NSC_ILi512EEEEEENSB_IJS10_NSC_ILi4096EEEEEEEEEEEEEvEENS17_INSA_30SM90_TMA_LOAD_IM2COL_MULTICASTENS19_IS1B_S1D_NSY_INSB_IJNSB_IJSJ_SE_EEES1H_S1J_EEENSB_IJNSB_IJSE_S10_EEES1O_NSB_IJS10_S1L_EEEEEEEEEEvEEEENS_8epilogue10collective6detail29Sm90TmaWarpSpecializedAdapterINS26_15DefaultEpilogueISO_NSB_IJlNSB_IJSE_llEEES10_EEES2B_NS25_6thread17LinearCombinationISO_Li1EffLNS2C_9ScaleType4KindE0ELNS_15FloatRoundStyleE2ESO_EENS_4gemm15EpilogueDefaultEEEEEvvEEEEvNT_6ParamsE,@"STO_CUDA_ENTRY STV_DEFAULT"
_ZN7cutlass13device_kernelINS_4conv6kernel13ConvUniversalINS1_16ConvProblemShapeILNS1_8OperatorE2ELi2EEENS1_10collective14CollectiveConvINS1_46MainloopSm90TmaGmmaWarpSpecializedImplicitGemmILS5_2ELi18ELi2EN4cute5tupleIJNSA_1CILi2EEENSC_ILi1EEESE_EEENS1_36KernelImplicitTmaWarpSpecializedSm90ELi1EEENSB_IJNSC_ILi128EEENSB_IJNSC_ILi64EEEEEENSB_IJNSC_ILi32EEEEEEEEENS_6half_tESO_NSA_8TiledMMAINSA_8MMA_AtomIJNSA_4SM904GMMA25MMA_64x64x16_F32F16F16_SSILNSS_5MajorE1ELSU_1ELNSS_7ScaleInE1ELSV_1EEEEEENSA_6LayoutINSB_IJSE_SE_SE_EEENSB_IJNSC_ILi0EEES10_S10_EEEEENSB_IJNSA_10UnderscoreES13_S13_EEEEENS7_6detail26Sm90ImplicitGemmTileTraitsINSA_13SM90_TMA_LOADENSA_14ComposedLayoutINSA_7SwizzleILi3ELi4ELi3EEENSA_18smem_ptr_flag_bitsILi16EEENSY_INSB_IJNSB_IJSJ_SD_EEENSB_IJNSC_ILi8EEENSC_ILi4EEEEEENSB_IJSE_NSC_ILi18EEEEEEEEENSB_IJNSB_IJSE_NSC_ILi2048EEEEEENSB_IJSJ_NSC_ILi512EEEEEENSB_IJS10_NSC_ILi4096EEEEEEEEEEEEEvEENS17_INSA_30SM90_TMA_LOAD_IM2COL_MULTICASTENS19_IS1B_S1D_NSY_INSB_IJNSB_IJSJ_SE_EEES1H_S1J_EEENSB_IJNSB_IJSE_S10_EEES1O_NSB_IJS10_S1L_EEEEEEEEEEvEEEENS_8epilogue10collective6detail29Sm90TmaWarpSpecializedAdapterINS26_15DefaultEpilogueISO_NSB_IJlNSB_IJSE_llEEES10_EEES2B_NS25_6thread17LinearCombinationISO_Li1EffLNS2C_9ScaleType4KindE0ELNS_15FloatRoundStyleE2ESO_EENS_4gemm15EpilogueDefaultEEEEEvvEEEEvNT_6ParamsE:
[----:B------:R-:W-:Y:S01]  /*0000*/  LDC R1, c[0x0][0x28] ;  /* 0x00000a00ff017b82 */ /* 0x000fe20000000800 */
[----:B------:R-:W0:Y:S01]  /*0010*/  S2R R11, SR_TID.X ;  /* 0x00000000000b7919 */ /* 0x000e220000002100 */
[----:B------:R-:W-:Y:S01]  /*0020*/  ELECT P0, URZ, PT ;  /* 0x00000000003f782f */ /* 0x000fe20003800000 */
[----:B------:R-:W-:Y:S01]  /*0030*/  BSSY B0, `(.L_x_0) ;  /* 0x0000010000007945 */ /* 0x000fe20003800000 */
[----:B------:R-:W1:Y:S01]  /*0040*/  S2R R12, SR_CTAID.X ;  /* 0x00000000000c7919 */ /* 0x000e620000002500 */
[--C-:B0-----:R-:W-:Y:S02]  /*0050*/  SHF.R.U32.HI R0, RZ, 0x5, R11.reuse ;  /* 0x00000005ff007819 */ /* 0x101fe4000001160b */
[----:B------:R-:W-:-:S03]  /*0060*/  SHF.R.U32.HI R2, RZ, 0x7, R11 ;  /* 0x00000007ff027819 */ /* 0x000fc6000001160b */
[----:B------:R-:W0:Y:S04]  /*0070*/  SHFL.IDX PT, R3, R0, RZ, 0x1f ;  /* 0x00001fff00037589 */ /* 0x000e2800000e0000 */
[----:B------:R2:W3:Y:S01]  /*0080*/  SHFL.IDX PT, R9, R2, RZ, 0x1f ;  /* 0x00001fff02097589 */ /* 0x0004e200000e0000 */
[----:B0-----:R-:W-:-:S13]  /*0090*/  ISETP.NE.OR P0, PT, R3, RZ, !P0 ;  /* 0x000000ff0300720c */ /* 0x001fda0004705670 */
[----:B-123--:R-:W-:Y:S05]  /*00a0*/  @P0 BRA `(.L_x_1) ;  /* 0x0000000000200947 */ /* 0x00efea0003800000 */
[----:B------:R-:W-:Y:S02]  /*00b0*/  ULDC.64 UR4, c[0x0][0x198] ;  /* 0x0000660000047ab9 */ /* 0x000fe40000000a00 */
[----:B------:R-:W-:Y:S02]  /*00c0*/  UIADD3 UR6, UP0, UR4, 0xf0, URZ ;  /* 0x000000f004067890 */ /* 0x000fe4000ff1e03f */
[----:B------:R-:W-:Y:S02]  /*00d0*/  UIADD3 UR4, UP1, UR4, 0x1f0, URZ ;  /* 0x000001f004047890 */ /* 0x000fe4000ff3e03f */
[----:B------:R-:W-:Y:S02]  /*00e0*/  UIADD3.X UR7, URZ, UR5, URZ, UP0, !UPT ;  /* 0x000000053f077290 */ /* 0x000fe400087fe43f */
[----:B------:R-:W-:-:S07]  /*00f0*/  UIADD3.X UR5, URZ, UR5, URZ, UP1, !UPT ;  /* 0x000000053f057290 */ /* 0x000fce0008ffe43f */
[----:B------:R0:W-:Y:S02]  /*0100*/  UTMACCTL.PF [UR6] ;  /* 0x00000000060079b9 */ /* 0x0001e40008040000 */
[----:B------:R0:W-:Y:S02]  /*0110*/  UTMACCTL.PF [UR4] ;  /* 0x00000000040079b9 */ /* 0x0001e40008040000 */
[----:B0-----:R-:W-:Y:S01]  /*0120*/  NOP ;  /* 0x0000000000007918 */ /* 0x001fe20000000000 */
.L_x_1:
[----:B------:R-:W-:Y:S05]  /*0130*/  BSYNC B0 ;  /* 0x0000000000007941 */ /* 0x000fea0003800000 */
.L_x_0:
[----:B------:R-:W0:Y:S01]  /*0140*/  SHFL.IDX PT, R0, R0, RZ, 0x1f ;  /* 0x00001fff00007589 */ /* 0x000e2200000e0000 */
[----:B------:R-:W-:Y:S02]  /*0150*/  SHF.R.S32.HI R2, RZ, 0x1f, R11 ;  /* 0x0000001fff027819 */ /* 0x000fe4000001140b */
[----:B------:R-:W-:Y:S01]  /*0160*/  I2FP.F32.U32 R6, R12 ;  /* 0x0000000c00067245 */ /* 0x000fe20000201000 */
[----:B------:R-:W1:Y:S01]  /*0170*/  S2R R14, SR_CTAID.Y ;  /* 0x00000000000e7919 */ /* 0x000e620000002600 */
[----:B------:R-:W-:-:S04]  /*0180*/  LEA.HI R2, R2, R11, RZ, 0x7 ;  /* 0x0000000b02027211 */ /* 0x000fc800078f38ff */
[----:B------:R-:W-:-:S05]  /*0190*/  LOP3.LUT R2, R2, 0xffffff80, RZ, 0xc0, !PT ;  /* 0xffffff8002027812 */ /* 0x000fca00078ec0ff */
[----:B------:R-:W-:-:S05]  /*01a0*/  IMAD.IADD R13, R11, 0x1, -R2 ;  /* 0x000000010b0d7824 */ /* 0x000fca00078e0a02 */
[----:B------:R-:W-:-:S04]  /*01b0*/  SHF.R.S32.HI R2, RZ, 0x1f, R13 ;  /* 0x0000001fff027819 */ /* 0x000fc8000001140d */
[----:B------:R-:W-:Y:S02]  /*01c0*/  LEA.HI R2, R2, R13, RZ, 0x3 ;  /* 0x0000000d02027211 */ /* 0x000fe400078f18ff */
[----:B0-----:R-:W-:Y:S02]  /*01d0*/  ISETP.NE.AND P0, PT, R0, RZ, PT ;  /* 0x000000ff0000720c */ /* 0x001fe40003f05270 */
[--C-:B------:R-:W-:Y:S02]  /*01e0*/  SHF.R.S32.HI R4, RZ, 0x3, R2.reuse ;  /* 0x00000003ff047819 */ /* 0x100fe40000011402 */
[----:B------:R-:W-:Y:S02]  /*01f0*/  SHF.R.S32.HI R5, RZ, 0x1f, R2 ;  /* 0x0000001fff057819 */ /* 0x000fe40000011402 */
[----:B------:R-:W-:-:S07]  /*0200*/  SHF.R.S32.HI R7, RZ, 0x1f, R0 ;  /* 0x0000001fff077819 */ /* 0x000fce0000011400 */
[----:B-1----:R-:W-:Y:S05]  /*0210*/  @P0 BRA `(.L_x_2) ;  /* 0x0000000000d40947 */ /* 0x002fea0003800000 */
[----:B------:R-:W-:Y:S01]  /*0220*/  ELECT P0, URZ, PT ;  /* 0x00000000003f782f */ /* 0x000fe20003800000 */
[----:B------:R-:W-:-:S12]  /*0230*/  BSSY B0, `(.L_x_2) ;  /* 0x0000033000007945 */ /* 0x000fd80003800000 */
[----:B------:R-:W-:Y:S05]  /*0240*/  @!P0 BRA `(.L_x_3) ;  /* 0x0000000000c48947 */ /* 0x000fea0003800000 */
[----:B------:R-:W0:Y:S01]  /*0250*/  S2UR UR8, SR_CgaCtaId ;  /* 0x00000000000879c3 */ /* 0x000e220000008800 */
[----:B------:R-:W-:Y:S01]  /*0260*/  UMOV UR4, 0x400 ;  /* 0x0000040000047882 */ /* 0x000fe20000000000 */
[----:B------:R-:W-:Y:S01]  /*0270*/  UMOV UR5, 0x1 ;  /* 0x0000000100057882 */ /* 0x000fe20000000000 */
[----:B------:R-:W-:Y:S02]  /*0280*/  UMOV UR6, 0x2 ;  /* 0x0000000200067882 */ /* 0x000fe40000000000 */
[----:B------:R-:W-:-:S04]  /*0290*/  UIADD3 UR6, -UR6, 0x100000, URZ ;  /* 0x0010000006067890 */ /* 0x000fc8000fffe13f */
[----:B------:R-:W-:Y:S02]  /*02a0*/  USHF.L.U32 UR7, UR6, 0xb, URZ ;  /* 0x0000000b06077899 */ /* 0x000fe4000800063f */
[----:B------:R-:W-:Y:S02]  /*02b0*/  USHF.L.U32 UR6, UR6, 0x1, URZ ;  /* 0x0000000106067899 */ /* 0x000fe4000800063f */
[----:B0-----:R-:W-:Y:S02]  /*02c0*/  ULEA UR8, UR8, UR4, 0x18 ;  /* 0x0000000408087291 */ /* 0x001fe4000f8ec03f */
[----:B------:R-:W-:-:S04]  /*02d0*/  UIADD3 UR4, -UR5, 0x100000, URZ ;  /* 0x0010000005047890 */ /* 0x000fc8000fffe13f */
[----:B------:R-:W-:Y:S02]  /*02e0*/  USHF.L.U32 UR5, UR4, 0xb, URZ ;  /* 0x0000000b04057899 */ /* 0x000fe4000800063f */
[----:B------:R-:W-:Y:S01]  /*02f0*/  USHF.L.U32 UR4, UR4, 0x1, URZ ;  /* 0x0000000104047899 */ /* 0x000fe2000800063f */
[----:B------:R-:W0:Y:S11]  /*0300*/  FENCE.VIEW.ASYNC.S ;  /* 0x00000000000073c6 */ /* 0x000e360000000000 */
[----:B0-----:R0:W1:Y:S01]  /*0310*/  SYNCS.EXCH.64 URZ, [UR8+0x36000], UR4 ;  /* 0x03600004083f75b2 */ /* 0x0010620008000100 */
[----:B------:R0:W2:Y:S01]  /*0320*/  SYNCS.EXCH.64 URZ, [UR8+0x36090], UR6 ;  /* 0x03609006083f75b2 */ /* 0x0000a20008000100 */
[----:B------:R0:W3:Y:S01]  /*0330*/  SYNCS.EXCH.64 URZ, [UR8+0x36008], UR4 ;  /* 0x03600804083f75b2 */ /* 0x0000e20008000100 */
[----:B------:R0:W4:Y:S01]  /*0340*/  SYNCS.EXCH.64 URZ, [UR8+0x36098], UR6 ;  /* 0x03609806083f75b2 */ /* 0x0001220008000100 */
[----:B------:R0:W0:Y:S01]  /*0350*/  SYNCS.EXCH.64 URZ, [UR8+0x36010], UR4 ;  /* 0x03601004083f75b2 */ /* 0x0000220008000100 */
        /* <DEDUP_REMOVED lines=31> */
[----:B-1234-:R-:W-:Y:S01]  /*0550*/  NOP ;  /* 0x0000000000007918 */ /* 0x01efe20000000000 */
.L_x_3:
[----:B0-----:R-:W-:Y:S05]  /*0560*/  BSYNC B0 ;  /* 0x0000000000007941 */ /* 0x001fea0003800000 */
.L_x_2:
[----:B------:R-:W-:Y:S01]  /*0570*/  ULDC UR4, c[0x0][0x150] ;  /* 0x0000540000047ab9 */ /* 0x000fe20000000800 */
[----:B------:R-:W-:Y:S01]  /*0580*/  LEA.HI R5, R5, R4, RZ, 0x2 ;  /* 0x0000000405057211 */ /* 0x000fe200078f10ff */
[----:B------:R-:W-:Y:S01]  /*0590*/  FMUL R6, R6, UR4 ;  /* 0x0000000406067c20 */ /* 0x000fe20008400000 */
[----:B------:R-:W-:Y:S01]  /*05a0*/  LEA.HI R7, R7, R0, RZ, 0x2 ;  /* 0x0000000007077211 */ /* 0x000fe200078f10ff */
[----:B------:R-:W-:Y:S01]  /*05b0*/  ULDC UR4, c[0x0][0x154] ;  /* 0x0000550000047ab9 */ /* 0x000fe20000000800 */
[----:B------:R-:W-:Y:S01]  /*05c0*/  LOP3.LUT R5, R5, 0xfffffffc, RZ, 0xc0, !PT ;  /* 0xfffffffc05057812 */ /* 0x000fe200078ec0ff */
[----:B------:R-:W0:Y:S01]  /*05d0*/  LDC R10, c[0x0][0x140] ;  /* 0x00005000ff0a7b82 */ /* 0x000e220000000800 */
[----:B------:R-:W-:Y:S01]  /*05e0*/  LOP3.LUT R7, R7, 0x3ffffffc, RZ, 0xc0, !PT ;  /* 0x3ffffffc07077812 */ /* 0x000fe200078ec0ff */
[----:B------:R-:W1:Y:S01]  /*05f0*/  F2I.U32.TRUNC.NTZ R6, R6 ;  /* 0x0000000600067305 */ /* 0x000e62000020f000 */
[----:B------:R-:W-:Y:S01]  /*0600*/  I2FP.F32.U32 R2, R14 ;  /* 0x0000000e00027245 */ /* 0x000fe20000201000 */
[----:B------:R-:W-:Y:S01]  /*0610*/  IMAD.IADD R5, R4, 0x1, -R5 ;  /* 0x0000000104057824 */ /* 0x000fe200078e0a05 */
[----:B------:R-:W-:Y:S01]  /*0620*/  LOP3.LUT P0, RZ, R13, 0x7, RZ, 0xc0, !PT ;  /* 0x000000070dff7812 */ /* 0x000fe2000780c0ff */
[----:B------:R-:W-:Y:S01]  /*0630*/  IMAD.IADD R0, R0, 0x1, -R7 ;  /* 0x0000000100007824 */ /* 0x000fe200078e0a07 */
[----:B------:R-:W-:Y:S01]  /*0640*/  ISETP.NE.AND P3, PT, R9, 0x1, PT ;  /* 0x000000010900780c */ /* 0x000fe20003f65270 */
[----:B------:R-:W-:Y:S01]  /*0650*/  FMUL R8, R2, UR4 ;  /* 0x0000000402087c20 */ /* 0x000fe20008400000 */
[----:B------:R-:W-:Y:S01]  /*0660*/  ULDC UR4, c[0x0][0x144] ;  /* 0x0000510000047ab9 */ /* 0x000fe20000000800 */
[----:B------:R-:W-:Y:S01]  /*0670*/  IMAD R5, R0, 0x4, R5 ;  /* 0x0000000400057824 */ /* 0x000fe200078e0205 */
[----:B------:R-:W-:Y:S01]  /*0680*/  NOP ;  /* 0x0000000000007918 */ /* 0x000fe20000000000 */
[----:B------:R-:W-:-:S02]  /*0690*/  NOP ;  /* 0x0000000000007918 */ /* 0x000fc40000000000 */
[----:B------:R-:W2:Y:S01]  /*06a0*/  F2I.U32.TRUNC.NTZ R8, R8 ;  /* 0x0000000800087305 */ /* 0x000ea2000020f000 */
[C---:B------:R-:W-:Y:S01]  /*06b0*/  LEA.HI R0, R5.reuse, R5, RZ, 0x1 ;  /* 0x0000000505007211 */ /* 0x040fe200078f08ff */
[C---:B------:R-:W-:Y:S02]  /*06c0*/  IMAD.SHL.U32 R2, R5.reuse, 0x4, RZ ;  /* 0x0000000405027824 */ /* 0x040fe400078e00ff */
[----:B-1----:R-:W-:Y:S01]  /*06d0*/  IMAD.MOV R7, RZ, RZ, -R6 ;  /* 0x000000ffff077224 */ /* 0x002fe200078e0a06 */
[----:B------:R-:W-:Y:S02]  /*06e0*/  LOP3.LUT R0, R0, 0xfffffffe, RZ, 0xc0, !PT ;  /* 0xfffffffe00007812 */ /* 0x000fe400078ec0ff */
[----:B------:R-:W-:Y:S01]  /*06f0*/  LOP3.LUT R2, R5, 0xc, R2, 0x78, !PT ;  /* 0x0000000c05027812 */ /* 0x000fe200078e7802 */
[----:B------:R-:W-:Y:S01]  /*0700*/  IMAD R7, R7, UR4, R12 ;  /* 0x0000000407077c24 */ /* 0x000fe2000f8e020c */
[----:B------:R-:W-:Y:S01]  /*0710*/  ULDC UR4, c[0x0][0x148] ;  /* 0x0000520000047ab9 */ /* 0x000fe20000000800 */
[----:B------:R-:W-:Y:S01]  /*0720*/  IMAD.IADD R0, R5, 0x1, -R0 ;  /* 0x0000000105007824 */ /* 0x000fe200078e0a00 */
[----:B0-----:R-:W-:-:S02]  /*0730*/  ISETP.EQ.U32.AND P1, PT, R10, 0x1, PT ;  /* 0x000000010a00780c */ /* 0x001fc40003f22070 */
[----:B------:R-:W-:Y:S02]  /*0740*/  ISETP.LT.U32.AND P0, PT, R2, 0x2, !P0 ;  /* 0x000000020200780c */ /* 0x000fe40004701070 */
[----:B------:R-:W-:Y:S01]  /*0750*/  ISETP.NE.AND P4, PT, R0, R7, PT ;  /* 0x000000070000720c */ /* 0x000fe20003f85270 */
[----:B--2---:R-:W-:Y:S01]  /*0760*/  IMAD.MOV R5, RZ, RZ, -R8 ;  /* 0x000000ffff057224 */ /* 0x004fe200078e0a08 */
[----:B------:R-:W-:-:S03]  /*0770*/  SHF.R.S32.HI R0, RZ, 0x1f, R3 ;  /* 0x0000001fff007819 */ /* 0x000fc60000011403 */
[----:B------:R-:W-:Y:S01]  /*0780*/  IMAD R5, R5, UR4, R14 ;  /* 0x0000000405057c24 */ /* 0x000fe2000f8e020e */
[----:B------:R-:W-:-:S04]  /*0790*/  LEA.HI R0, R0, R3, RZ, 0x2 ;  /* 0x0000000300007211 */ /* 0x000fc800078f10ff */
[----:B------:R-:W-:-:S03]  /*07a0*/  LOP3.LUT R0, R0, 0xfffffffc, RZ, 0xc0, !PT ;  /* 0xfffffffc00007812 */ /* 0x000fc600078ec0ff */
[----:B------:R-:W-:Y:S02]  /*07b0*/  @P4 LEA.HI R4, R2, R2, RZ, 0x1 ;  /* 0x0000000202044211 */ /* 0x000fe400078f08ff */
[----:B------:R-:W-:Y:S02]  /*07c0*/  IMAD.IADD R8, R3, 0x1, -R0 ;  /* 0x0000000103087824 */ /* 0x000fe400078e0a00 */
[----:B------:R-:W-:-:S03]  /*07d0*/  @P4 SHF.R.S32.HI R4, RZ, 0x1, R4 ;  /* 0x00000001ff044819 */ /* 0x000fc60000011404 */
[----:B------:R-:W-:Y:S02]  /*07e0*/  LOP3.LUT P2, RZ, R9, R8, RZ, 0xfc, !PT ;  /* 0x0000000809ff7212 */ /* 0x000fe4000784fcff */
[----:B------:R-:W-:Y:S01]  /*07f0*/  @P4 ISETP.NE.AND P5, PT, R4, R5, PT ;  /* 0x000000050400420c */ /* 0x000fe20003fa5270 */
[----:B------:R-:W-:Y:S01]  /*0800*/  IMAD.MOV.U32 R4, RZ, RZ, 0x1 ;  /* 0x00000001ff047424 */ /* 0x000fe200078e00ff */
[----:B------:R-:W-:Y:S02]  /*0810*/  SEL R3, RZ, 0x1, P2 ;  /* 0x00000001ff037807 */ /* 0x000fe40001000000 */
[----:B------:R-:W-:Y:S02]  /*0820*/  SEL R5, RZ, 0x1, !P0 ;  /* 0x00000001ff057807 */ /* 0x000fe40004000000 */
[----:B------:R-:W-:Y:S02]  /*0830*/  @P4 SEL R4, RZ, 0x1, P5 ;  /* 0x00000001ff044807 */ /* 0x000fe40002800000 */
[----:B------:R-:W-:-:S02]  /*0840*/  SEL R3, R3, 0x2, P3 ;  /* 0x0000000203037807 */ /* 0x000fc40001800000 */
[----:B------:R-:W-:Y:S01]  /*0850*/  LOP3.LUT R4, R4, R5, RZ, 0xc0, !PT ;  /* 0x0000000504047212 */ /* 0x000fe200078ec0ff */
[----:B------:R-:W-:Y:S06]  /*0860*/  @!P1 BRA `(.L_x_4) ;  /* 0x0000000000089947 */ /* 0x000fec0003800000 */
[----:B------:R-:W-:Y:S01]  /*0870*/  UCGABAR_ARV ;  /* 0x00000000000079c7 */ /* 0x000fe20008000000 */
[----:B------:R-:W-:Y:S05]  /*0880*/  BRA `(.L_x_5) ;  /* 0x0000000000047947 */ /* 0x000fea0003800000 */
.L_x_4:
[----:B------:R-:W-:Y:S01]  /*0890*/  NOP ;  /* 0x0000000000007918 */ /* 0x000fe20000000000 */
.L_x_5:
[----:B------:R-:W-:Y:S01]  /*08a0*/  ULDC.64 UR4, c[0x0][0x598] ;  /* 0x0001660000047ab9 */ /* 0x000fe20000000a00 */
[----:B------:R-:W-:Y:S01]  /*08b0*/  ULDC.64 UR12, c[0x0][0x208] ;  /* 0x00008200000c7ab9 */ /* 0x000fe20000000a00 */
[----:B------:R-:W-:-:S04]  /*08c0*/  ISETP.NE.U32.AND P0, PT, RZ, UR4, PT ;  /* 0x00000004ff007c0c */ /* 0x000fc8000bf05070 */
[----:B------:R-:W-:-:S13]  /*08d0*/  ISETP.NE.AND.EX P0, PT, RZ, UR5, PT, P0 ;  /* 0x00000005ff007c0c */ /* 0x000fda000bf05300 */
[----:B------:R-:W-:Y:S05]  /*08e0*/  @!P0 BRA `(.L_x_6) ;  /* 0x00000000001c8947 */ /* 0x000fea0003800000 */
[----:B------:R-:W0:Y:S02]  /*08f0*/  LDC.64 R6, c[0x0][0x598] ;  /* 0x00016600ff067b82 */ /* 0x000e240000000a00 */
[----:B0-----:R-:W2:Y:S02]  /*0900*/  LDG.E.64 R6, desc[UR12][R6.64] ;  /* 0x0000000c06067981 */ /* 0x001ea4000c1e1b00 */
[----:B--2---:R-:W-:-:S04]  /*0910*/  ISETP.NE.U32.AND P0, PT, R6, RZ, PT ;  /* 0x000000ff0600720c */ /* 0x004fc80003f05070 */
[----:B------:R-:W-:-:S13]  /*0920*/  ISETP.NE.AND.EX P0, PT, R7, RZ, PT, P0 ;  /* 0x000000ff0700720c */ /* 0x000fda0003f05300 */
[----:B------:R-:W-:Y:S05]  /*0930*/  @!P0 BRA `(.L_x_6) ;  /* 0x0000000000088947 */ /* 0x000fea0003800000 */
[----:B------:R0:W5:Y:S01]  /*0940*/  LD.E R0, desc[UR12][R6.64] ;  /* 0x0000000c06007980 */ /* 0x000162000c101900 */
[----:B------:R-:W-:Y:S05]  /*0950*/  BRA `(.L_x_7) ;  /* 0x0000000000207947 */ /* 0x000fea0003800000 */
.L_x_6:
[----:B------:R-:W-:Y:S02]  /*0960*/  ULDC.64 UR4, c[0x0][0x588] ;  /* 0x0001620000047ab9 */ /* 0x000fe40000000a00 */
[----:B------:R-:W-:-:S04]  /*0970*/  ISETP.NE.U32.AND P0, PT, RZ, UR4, PT ;  /* 0x00000004ff007c0c */ /* 0x000fc8000bf05070 */
[----:B------:R-:W-:-:S13]  /*0980*/  ISETP.NE.AND.EX P0, PT, RZ, UR5, PT, P0 ;  /* 0x00000005ff007c0c */ /* 0x000fda000bf05300 */
[----:B------:R-:W-:Y:S05]  /*0990*/  @!P0 BRA `(.L_x_8) ;  /* 0x00000000000c8947 */ /* 0x000fea0003800000 */
[----:B------:R-:W0:Y:S02]  /*09a0*/  LDC.64 R6, c[0x0][0x588] ;  /* 0x00016200ff067b82 */ /* 0x000e240000000a00 */
[----:B0-----:R1:W5:Y:S01]  /*09b0*/  LDG.E R0, desc[UR12][R6.64] ;  /* 0x0000000c06007981 */ /* 0x001362000c1e1900 */
[----:B------:R-:W-:Y:S05]  /*09c0*/  BRA `(.L_x_7) ;  /* 0x0000000000047947 */ /* 0x000fea0003800000 */
.L_x_8:
[----:B------:R-:W2:Y:S02]  /*09d0*/  LDC R0, c[0x0][0x580] ;  /* 0x00016000ff007b82 */ /* 0x000ea40000000800 */
.L_x_7:
[----:B------:R-:W-:Y:S02]  /*09e0*/  ULDC.64 UR4, c[0x0][0x5a0] ;  /* 0x0001680000047ab9 */ /* 0x000fe40000000a00 */
[----:B------:R-:W-:-:S04]  /*09f0*/  ISETP.NE.U32.AND P0, PT, RZ, UR4, PT ;  /* 0x00000004ff007c0c */ /* 0x000fc8000bf05070 */
[----:B------:R-:W-:-:S13]  /*0a00*/  ISETP.NE.AND.EX P0, PT, RZ, UR5, PT, P0 ;  /* 0x00000005ff007c0c */ /* 0x000fda000bf05300 */
[----:B------:R-:W-:Y:S05]  /*0a10*/  @!P0 BRA `(.L_x_9) ;  /* 0x00000000001c8947 */ /* 0x000fea0003800000 */
[----:B01----:R-:W0:Y:S02]  /*0a20*/  LDC.64 R6, c[0x0][0x5a0] ;  /* 0x00016800ff067b82 */ /* 0x003e240000000a00 */
[----:B0-----:R-:W3:Y:S02]  /*0a30*/  LDG.E.64 R6, desc[UR12][R6.64] ;  /* 0x0000000c06067981 */ /* 0x001ee4000c1e1b00 */
[----:B---3--:R-:W-:-:S04]  /*0a40*/  ISETP.NE.U32.AND P0, PT, R6, RZ, PT ;  /* 0x000000ff0600720c */ /* 0x008fc80003f05070 */
[----:B------:R-:W-:-:S13]  /*0a50*/  ISETP.NE.AND.EX P0, PT, R7, RZ, PT, P0 ;  /* 0x000000ff0700720c */ /* 0x000fda0003f05300 */
[----:B------:R-:W-:Y:S05]  /*0a60*/  @!P0 BRA `(.L_x_9) ;  /* 0x0000000000088947 */ /* 0x000fea0003800000 */
[----:B------:R0:W5:Y:S01]  /*0a70*/  LD.E R18, desc[UR12][R6.64] ;  /* 0x0000000c06127980 */ /* 0x000162000c101900 */
[----:B------:R-:W-:Y:S05]  /*0a80*/  BRA `(.L_x_10) ;  /* 0x0000000000207947 */ /* 0x000fea0003800000 */
.L_x_9:
[----:B------:R-:W-:Y:S02]  /*0a90*/  ULDC.64 UR4, c[0x0][0x590] ;  /* 0x0001640000047ab9 */ /* 0x000fe40000000a00 */
[----:B------:R-:W-:-:S04]  /*0aa0*/  ISETP.NE.U32.AND P0, PT, RZ, UR4, PT ;  /* 0x00000004ff007c0c */ /* 0x000fc8000bf05070 */
[----:B------:R-:W-:-:S13]  /*0ab0*/  ISETP.NE.AND.EX P0, PT, RZ, UR5, PT, P0 ;  /* 0x00000005ff007c0c */ /* 0x000fda000bf05300 */
[----:B------:R-:W-:Y:S05]  /*0ac0*/  @!P0 BRA `(.L_x_11) ;  /* 0x00000000000c8947 */ /* 0x000fea0003800000 */
[----:B------:R-:W3:Y:S02]  /*0ad0*/  LDC.64 R18, c[0x0][0x590] ;  /* 0x00016400ff127b82 */ /* 0x000ee40000000a00 */
[----:B---3--:R3:W5:Y:S01]  /*0ae0*/  LDG.E R18, desc[UR12][R18.64] ;  /* 0x0000000c12127981 */ /* 0x008762000c1e1900 */
[----:B------:R-:W-:Y:S05]  /*0af0*/  BRA `(.L_x_10) ;  /* 0x0000000000047947 */ /* 0x000fea0003800000 */
.L_x_11:
[----:B------:R-:W4:Y:S02]  /*0b00*/  LDC R18, c[0x0][0x584] ;  /* 0x00016100ff127b82 */ /* 0x000f240000000800 */
.L_x_10:
[----:B------:R-:W1:Y:S01]  /*0b10*/  LDC R5, c[0x0][0x4c0] ;  /* 0x00013000ff057b82 */ /* 0x000e620000000800 */
[----:B------:R-:W-:-:S07]  /*0b20*/  IABS R16, R14 ;  /* 0x0000000e00107213 */ /* 0x000fce0000000000 */
[----:B------:R-:W2:Y:S01]  /*0b30*/  LDC R21, c[0x0][0x4c4] ;  /* 0x00013100ff157b82 */ /* 0x000ea20000000800 */
[----:B-1----:R-:W-:-:S05]  /*0b40*/  VIADD R5, R5, 0x3f ;  /* 0x0000003f05057836 */ /* 0x002fca0000000000 */
[----:B0-----:R-:W-:Y:S02]  /*0b50*/  SHF.R.S32.HI R6, RZ, 0x1f, R5 ;  /* 0x0000001fff067819 */ /* 0x001fe40000011405 */
[----:B--2---:R-:W-:Y:S02]  /*0b60*/  IABS R20, R21 ;  /* 0x0000001500147213 */ /* 0x004fe40000000000 */
[----:B------:R-:W-:-:S04]  /*0b70*/  LEA.HI R6, R6, R5, RZ, 0x6 ;  /* 0x0000000506067211 */ /* 0x000fc800078f30ff */
[----:B------:R-:W-:-:S04]  /*0b80*/  SHF.R.S32.HI R95, RZ, 0x6, R6 ;  /* 0x00000006ff5f7819 */ /* 0x000fc80000011406 */
[-C--:B------:R-:W-:Y:S02]  /*0b90*/  IABS R15, R95.reuse ;  /* 0x0000005f000f7213 */ /* 0x080fe40000000000 */
[----:B---3--:R-:W-:Y:S02]  /*0ba0*/  IABS R19, R95 ;  /* 0x0000005f00137213 */ /* 0x008fe40000000000 */
[----:B------:R-:W0:Y:S08]  /*0bb0*/  I2F.RP R5, R15 ;  /* 0x0000000f00057306 */ /* 0x000e300000209400 */
[----:B0-----:R-:W0:Y:S02]  /*0bc0*/  MUFU.RCP R5, R5 ;  /* 0x0000000500057308 */ /* 0x001e240000001000 */
[----:B0-----:R-:W-:-:S06]  /*0bd0*/  VIADD R6, R5, 0xffffffe ;  /* 0x0ffffffe05067836 */ /* 0x001fcc0000000000 */
[----:B------:R0:W1:Y:S02]  /*0be0*/  F2I.FTZ.U32.TRUNC.NTZ R7, R6 ;  /* 0x0000000600077305 */ /* 0x000064000021f000 */
[----:B0-----:R-:W-:Y:S02]  /*0bf0*/  IMAD.MOV.U32 R6, RZ, RZ, RZ ;  /* 0x000000ffff067224 */ /* 0x001fe400078e00ff */
[----:B-1----:R-:W-:-:S04]  /*0c00*/  IMAD.MOV R10, RZ, RZ, -R7 ;  /* 0x000000ffff0a7224 */ /* 0x002fc800078e0a07 */
[----:B------:R-:W-:Y:S02]  /*0c10*/  IMAD R17, R10, R15, RZ ;  /* 0x0000000f0a117224 */ /* 0x000fe400078e02ff */
[----:B------:R-:W0:Y:S02]  /*0c20*/  I2F.RP R10, R20 ;  /* 0x00000014000a7306 */ /* 0x000e240000209400 */
[----:B------:R-:W-:-:S04]  /*0c30*/  IMAD.HI.U32 R7, R7, R17, R6 ;  /* 0x0000001107077227 */ /* 0x000fc800078e0006 */
[----:B------:R-:W-:Y:S02]  /*0c40*/  IMAD.MOV.U32 R6, RZ, RZ, R16 ;  /* 0x000000ffff067224 */ /* 0x000fe400078e0010 */
[----:B------:R-:W-:Y:S02]  /*0c50*/  IMAD.MOV R16, RZ, RZ, -R19 ;  /* 0x000000ffff107224 */ /* 0x000fe400078e0a13 */
[----:B------:R-:W-:-:S04]  /*0c60*/  IMAD.HI.U32 R5, R7, R6, RZ ;  /* 0x0000000607057227 */ /* 0x000fc800078e00ff */
[----:B------:R-:W-:Y:S01]  /*0c70*/  IMAD R6, R5, R16, R6 ;  /* 0x0000001005067224 */ /* 0x000fe200078e0206 */
[----:B0-----:R-:W0:Y:S04]  /*0c80*/  MUFU.RCP R10, R10 ;  /* 0x0000000a000a7308 */ /* 0x001e280000001000 */
[----:B------:R-:W-:-:S13]  /*0c90*/  ISETP.GT.U32.AND P2, PT, R15, R6, PT ;  /* 0x000000060f00720c */ /* 0x000fda0003f44070 */
[----:B------:R-:W-:Y:S02]  /*0ca0*/  @!P2 IMAD.IADD R6, R6, 0x1, -R15 ;  /* 0x000000010606a824 */ /* 0x000fe400078e0a0f */
[----:B0-----:R-:W-:Y:S02]  /*0cb0*/  VIADD R7, R10, 0xffffffe ;  /* 0x0ffffffe0a077836 */ /* 0x001fe40000000000 */
[----:B------:R-:W-:Y:S01]  /*0cc0*/  @!P2 VIADD R5, R5, 0x1 ;  /* 0x000000010505a836 */ /* 0x000fe20000000000 */
[----:B------:R-:W-:Y:S02]  /*0cd0*/  ISETP.GE.U32.AND P0, PT, R6, R15, PT ;  /* 0x0000000f0600720c */ /* 0x000fe40003f06070 */
[----:B------:R-:W-:Y:S01]  /*0ce0*/  LOP3.LUT R6, R14, R95, RZ, 0x3c, !PT ;  /* 0x0000005f0e067212 */ /* 0x000fe200078e3cff */
[----:B------:R-:W0:Y:S01]  /*0cf0*/  F2I.FTZ.U32.TRUNC.NTZ R7, R7 ;  /* 0x0000000700077305 */ /* 0x000e22000021f000 */
[----:B------:R-:W-:Y:S02]  /*0d00*/  ISETP.NE.AND P2, PT, R95, RZ, PT ;  /* 0x000000ff5f00720c */ /* 0x000fe40003f45270 */
[----:B------:R-:W-:Y:S01]  /*0d10*/  ISETP.GE.AND P3, PT, R6, RZ, PT ;  /* 0x000000ff0600720c */ /* 0x000fe20003f66270 */
[----:B------:R-:W-:-:S06]  /*0d20*/  IMAD.MOV.U32 R6, RZ, RZ, RZ ;  /* 0x000000ffff067224 */ /* 0x000fcc00078e00ff */
[----:B------:R-:W-:-:S04]  /*0d30*/  @P0 VIADD R5, R5, 0x1 ;  /* 0x0000000105050836 */ /* 0x000fc80000000000 */
[----:B------:R-:W-:Y:S02]  /*0d40*/  IMAD.MOV.U32 R10, RZ, RZ, R5 ;  /* 0x000000ffff0a7224 */ /* 0x000fe400078e0005 */
[----:B0-----:R-:W-:Y:S02]  /*0d50*/  IMAD.MOV R5, RZ, RZ, -R7 ;  /* 0x000000ffff057224 */ /* 0x001fe400078e0a07 */
[----:B------:R-:W-:Y:S01]  /*0d60*/  @!P3 IMAD.MOV R10, RZ, RZ, -R10 ;  /* 0x000000ffff0ab224 */ /* 0x000fe200078e0a0a */
[----:B------:R-:W-:Y:S01]  /*0d70*/  @!P2 LOP3.LUT R10, RZ, R95, RZ, 0x33, !PT ;  /* 0x0000005fff0aa212 */ /* 0x000fe200078e33ff */
[----:B------:R-:W-:-:S03]  /*0d80*/  IMAD R5, R5, R20, RZ ;  /* 0x0000001405057224 */ /* 0x000fc600078e02ff */
[----:B------:R-:W-:Y:S01]  /*0d90*/  IABS R15, R10 ;  /* 0x0000000a000f7213 */ /* 0x000fe20000000000 */
[----:B------:R-:W-:-:S04]  /*0da0*/  IMAD.HI.U32 R6, R7, R5, R6 ;  /* 0x0000000507067227 */ /* 0x000fc800078e0006 */
[----:B------:R-:W-:-:S04]  /*0db0*/  IMAD.MOV.U32 R5, RZ, RZ, R15 ;  /* 0x000000ffff057224 */ /* 0x000fc800078e000f */
[----:B------:R-:W-:-:S04]  /*0dc0*/  IMAD.HI.U32 R94, R6, R5, RZ ;  /* 0x00000005065e7227 */ /* 0x000fc800078e00ff */
[----:B------:R-:W-:-:S04]  /*0dd0*/  IMAD.MOV R6, RZ, RZ, -R94 ;  /* 0x000000ffff067224 */ /* 0x000fc800078e0a5e */
[----:B------:R-:W-:-:S05]  /*0de0*/  IMAD R5, R20, R6, R5 ;  /* 0x0000000614057224 */ /* 0x000fca00078e0205 */
[----:B------:R-:W-:-:S13]  /*0df0*/  ISETP.GT.U32.AND P2, PT, R20, R5, PT ;  /* 0x000000051400720c */ /* 0x000fda0003f44070 */
[----:B------:R-:W-:Y:S02]  /*0e00*/  @!P2 IMAD.IADD R5, R5, 0x1, -R20 ;  /* 0x000000010505a824 */ /* 0x000fe400078e0a14 */
[----:B------:R-:W-:Y:S01]  /*0e10*/  @!P2 VIADD R94, R94, 0x1 ;  /* 0x000000015e5ea836 */ /* 0x000fe20000000000 */
[----:B------:R-:W-:Y:S02]  /*0e20*/  ISETP.NE.AND P2, PT, R21, RZ, PT ;  /* 0x000000ff1500720c */ /* 0x000fe40003f45270 */
[----:B------:R-:W-:Y:S02]  /*0e30*/  ISETP.GE.U32.AND P0, PT, R5, R20, PT ;  /* 0x000000140500720c */ /* 0x000fe40003f06070 */
[----:B------:R-:W-:-:S04]  /*0e40*/  LOP3.LUT R5, R10, R21, RZ, 0x3c, !PT ;  /* 0x000000150a057212 */ /* 0x000fc800078e3cff */
[----:B------:R-:W-:Y:S01]  /*0e50*/  ISETP.GE.AND P3, PT, R5, RZ, PT ;  /* 0x000000ff0500720c */ /* 0x000fe20003f66270 */
[----:B------:R-:W-:-:S04]  /*0e60*/  IMAD.MOV R5, RZ, RZ, -R10 ;  /* 0x000000ffff057224 */ /* 0x000fc800078e0a0a */
[----:B------:R-:W-:Y:S02]  /*0e70*/  IMAD R95, R95, R5, R14 ;  /* 0x000000055f5f7224 */ /* 0x000fe400078e020e */
[----:B------:R-:W-:-:S06]  /*0e80*/  @P0 VIADD R94, R94, 0x1 ;  /* 0x000000015e5e0836 */ /* 0x000fcc0000000000 */
[----:B------:R-:W-:Y:S01]  /*0e90*/  @!P3 IMAD.MOV R94, RZ, RZ, -R94 ;  /* 0x000000ffff5eb224 */ /* 0x000fe200078e0a5e */
[----:B------:R-:W-:-:S05]  /*0ea0*/  @!P2 LOP3.LUT R94, RZ, R21, RZ, 0x33, !PT ;  /* 0x00000015ff5ea212 */ /* 0x000fca00078e33ff */
[----:B------:R-:W-:-:S04]  /*0eb0*/  IMAD.MOV R6, RZ, RZ, -R94 ;  /* 0x000000ffff067224 */ /* 0x000fc800078e0a5e */
[----:B------:R-:W-:Y:S01]  /*0ec0*/  IMAD R21, R21, R6, R10 ;  /* 0x0000000615157224 */ /* 0x000fe200078e020a */
[----:B------:R-:W-:Y:S06]  /*0ed0*/  @!P1 BRA `(.L_x_12) ;  /* 0x00000000000c9947 */ /* 0x000fec0003800000 */
[----:B------:R-:W-:Y:S01]  /*0ee0*/  UCGABAR_WAIT ;  /* 0x0000000000007dc7 */ /* 0x000fe20008000000 */
[----:B------:R-:W-:Y:S01]  /*0ef0*/  CCTL.IVALL ;  /* 0x00000000ff00798f */ /* 0x000fe20002000000 */
[----:B------:R-:W-:Y:S05]  /*0f00*/  BRA `(.L_x_13) ;  /* 0x0000000000047947 */ /* 0x000fea0003800000 */
.L_x_12:
[----:B------:R-:W-:Y:S06]  /*0f10*/  BAR.SYNC.DEFER_BLOCKING 0x0 ;  /* 0x0000000000007b1d */ /* 0x000fec0000010000 */
.L_x_13:
[----:B------:R-:W0:Y:S01]  /*0f20*/  LDC R7, c[0x0][0x290] ;  /* 0x0000a400ff077b82 */ /* 0x000e220000000800 */
[----:B------:R-:W-:Y:S01]  /*0f30*/  ISETP.NE.AND P0, PT, R9, RZ, PT ;  /* 0x000000ff0900720c */ /* 0x000fe20003f05270 */
[----:B0-----:R-:W-:-:S05]  /*0f40*/  VIADD R5, R7, 0x1f ;  /* 0x0000001f07057836 */ /* 0x001fca0000000000 */
[----:B------:R-:W-:-:S04]  /*0f50*/  SHF.R.S32.HI R6, RZ, 0x1f, R5 ;  /* 0x0000001fff067819 */ /* 0x000fc80000011405 */
[----:B------:R-:W-:-:S04]  /*0f60*/  LEA.HI R5, R6, R5, RZ, 0x5 ;  /* 0x0000000506057211 */ /* 0x000fc800078f28ff */
[----:B------:R-:W-:Y:S01]  /*0f70*/  SHF.R.S32.HI R5, RZ, 0x5, R5 ;  /* 0x00000005ff057819 */ /* 0x000fe20000011405 */
[----:B------:R-:W-:Y:S06]  /*0f80*/  @!P0 BRA `(.L_x_14) ;  /* 0x00000058004c8947 */ /* 0x000fec0003800000 */
[----:B------:R-:W-:-:S13]  /*0f90*/  ISETP.NE.AND P0, PT, R9, 0x1, PT ;  /* 0x000000010900780c */ /* 0x000fda0003f05270 */
[----:B------:R-:W-:Y:S05]  /*0fa0*/  @P0 EXIT ;  /* 0x000000000000094d */ /* 0x000fea0003800000 */
[----:B------:R-:W-:Y:S01]  /*0fb0*/  ISETP.GE.AND P0, PT, R7, 0x1, PT ;  /* 0x000000010700780c */ /* 0x000fe20003f06270 */
[----:B------:R-:W-:Y:S01]  /*0fc0*/  UMOV UR4, URZ ;  /* 0x0000003f00047c82 */ /* 0x000fe20008000000 */
[----:B------:R-:W-:Y:S02]  /*0fd0*/  CS2R R54, SRZ ;  /* 0x0000000000367805 */ /* 0x000fe4000001ff00 */
[----:B------:R-:W-:Y:S02]  /*0fe0*/  CS2R R56, SRZ ;  /* 0x0000000000387805 */ /* 0x000fe4000001ff00 */
[----:B------:R-:W-:Y:S02]  /*0ff0*/  CS2R R58, SRZ ;  /* 0x00000000003a7805 */ /* 0x000fe4000001ff00 */
[----:B------:R-:W-:Y:S02]  /*1000*/  CS2R R60, SRZ ;  /* 0x00000000003c7805 */ /* 0x000fe4000001ff00 */
[----:B------:R-:W-:-:S02]  /*1010*/  CS2R R62, SRZ ;  /* 0x00000000003e7805 */ /* 0x000fc4000001ff00 */
[----:B------:R-:W-:Y:S02]  /*1020*/  CS2R R64, SRZ ;  /* 0x0000000000407805 */ /* 0x000fe4000001ff00 */
        /* <DEDUP_REMOVED lines=25> */
[----:B------:R-:W-:Y:S01]  /*11c0*/  CS2R R52, SRZ ;  /* 0x0000000000347805 */ /* 0x000fe2000001ff00 */
[----:B------:R-:W-:Y:S06]  /*11d0*/  @!P0 BRA `(.L_x_15) ;  /* 0x0000000000988947 */ /* 0x000fec0003800000 */
[----:B------:R-:W-:-:S04]  /*11e0*/  LOP3.LUT R6, R3, 0x1, RZ, 0xfc, !PT ;  /* 0x0000000103067812 */ /* 0x000fc800078efcff */
[----:B------:R-:W-:-:S13]  /*11f0*/  ISETP.NE.AND P0, PT, R6, 0x3, PT ;  /* 0x000000030600780c */ /* 0x000fda0003f05270 */
[----:B------:R-:W-:Y:S05]  /*1200*/  @!P0 BRA `(.L_x_16) ;  /* 0x0000000000048947 */ /* 0x000fea0003800000 */
[----:B------:R-:W-:Y:S01]  /*1210*/  BPT.TRAP 0x1 ;  /* 0x000000040000795c */ /* 0x000fe20000300000 */
.L_x_16:
[----:B------:R-:W0:Y:S01]  /*1220*/  S2UR UR5, SR_CgaCtaId ;  /* 0x00000000000579c3 */ /* 0x000e220000008800 */
[----:B------:R-:W-:Y:S01]  /*1230*/  SHF.L.U32 R6, RZ, 0x1f, RZ ;  /* 0x0000001fff067819 */ /* 0x000fe200000006ff */
[----:B------:R-:W-:Y:S02]  /*1240*/  UMOV UR4, 0x400 ;  /* 0x0000040000047882 */ /* 0x000fe40000000000 */
[----:B0-----:R-:W-:-:S12]  /*1250*/  ULEA UR4, UR5, UR4, 0x18 ;  /* 0x0000000405047291 */ /* 0x001fd8000f8ec03f */
.L_x_17:
[----:B0-----:R-:W-:-:S04]  /*1260*/  IMAD.U32 R7, RZ, RZ, UR4 ;  /* 0x00000004ff077e24 */ /* 0x001fc8000f8e00ff */
[----:B------:R0:W1:Y:S03]  /*1270*/  SYNCS.PHASECHK.TRANS64.TRYWAIT P0, [R7+URZ+0x36000], R6 ;  /* 0x03600006070075a7 */ /* 0x000066000800017f */
[----:B-1----:R-:W-:Y:S05]  /*1280*/  @!P0 NANOSLEEP.SYNCS 0x989680 ;  /* 0x009896800000895d */ /* 0x002fea0003900000 */
[----:B------:R-:W1:Y:S02]  /*1290*/  @!P0 SYNCS.PHASECHK.TRANS64 P0, [R7+URZ+0x36000], R6 ;  /* 0x03600006070085a7 */ /* 0x000e64000800007f */
[----:B-1----:R-:W-:Y:S05]  /*12a0*/  @!P0 BRA `(.L_x_17) ;  /* 0xfffffffc00ec8947 */ /* 0x002fea000383ffff */
[----:B------:R-:W-:Y:S01]  /*12b0*/  UIADD3 UR5, UR4, 0x24000, URZ ;  /* 0x0002400004057890 */ /* 0x000fe2000fffe03f */
[----:B------:R-:W-:Y:S01]  /*12c0*/  WARPGROUP.ARRIVE ;  /* 0x00000000000079c5 */ /* 0x000fe20000000000 */
[----:B------:R-:W-:Y:S02]  /*12d0*/  USHF.R.U32.HI UR4, URZ, 0x4, UR4 ;  /* 0x000000043f047899 */ /* 0x000fe40008011604 */
[----:B------:R-:W-:Y:S02]  /*12e0*/  USHF.R.U32.HI UR5, URZ, 0x4, UR5 ;  /* 0x000000043f057899 */ /* 0x000fe40008011605 */
[----:B------:R-:W-:Y:S02]  /*12f0*/  ULOP3.LUT UR8, UR4, 0x3fff, URZ, 0xc0, !UPT ;  /* 0x00003fff04087892 */ /* 0x000fe4000f8ec03f */
[----:B------:R-:W-:Y:S02]  /*1300*/  ULOP3.LUT UR9, UR5, 0x3fff, URZ, 0xc0, !UPT ;  /* 0x00003fff05097892 */ /* 0x000fe4000f8ec03f */
[----:B------:R-:W-:Y:S01]  /*1310*/  UIADD3 UR10, UR8, 0x100, URZ ;  /* 0x00000100080a7890 */ /* 0x000fe2000fffe03f */
[----:B------:R-:W-:-:S02]  /*1320*/  UMOV UR5, 0x40000040 ;  /* 0x4000004000057882 */ /* 0x000fc40000000000 */
[----:B------:R-:W-:Y:S01]  /*1330*/  UMOV UR4, UR8 ;  /* 0x0000000800047c82 */ /* 0x000fe20008000000 */
[----:B------:R-:W-:Y:S01]  /*1340*/  UMOV UR7, 0x40000040 ;  /* 0x4000004000077882 */ /* 0x000fe20000000000 */
[----:B------:R-:W-:Y:S02]  /*1350*/  UMOV UR6, UR9 ;  /* 0x0000000900067c82 */ /* 0x000fe40008000000 */
[----:B------:R-:W-:Y:S01]  /*1360*/  HGMMA.64x64x16.F32 R56, gdesc[UR4].tnspA.tnspB, RZ, !UPT ;  /* 0x60e00000043879f0 */ /* 0x000fe2000c7008ff */
[----:B------:R-:W-:Y:S01]  /*1370*/  UMOV UR4, UR10 ;  /* 0x0000000a00047c82 */ /* 0x000fe20008000000 */
[----:B------:R-:W-:Y:S02]  /*1380*/  UMOV UR5, 0x40000040 ;  /* 0x4000004000057882 */ /* 0x000fe40000000000 */
[----:B------:R-:W-:Y:S01]  /*1390*/  HGMMA.64x64x16.F32 R24, gdesc[UR4].tnspA.tnspB, RZ, !UPT ;  /* 0x60e00000041879f0 */ /* 0x000fe2000c7008ff */
[----:B------:R-:W-:Y:S02]  /*13a0*/  UIADD3 UR4, UR8, 0x80, URZ ;  /* 0x0000008008047890 */ /* 0x000fe4000fffe03f */
[----:B------:R-:W-:-:S02]  /*13b0*/  UIADD3 UR6, UR9, 0x80, URZ ;  /* 0x0000008009067890 */ /* 0x000fc4000fffe03f */
[----:B------:R-:W-:Y:S01]  /*13c0*/  UIADD3 UR8, UR8, 0x180, URZ ;  /* 0x0000018008087890 */ /* 0x000fe2000fffe03f */
[----:B------:R-:W-:Y:S01]  /*13d0*/  UMOV UR5, 0x40000040 ;  /* 0x4000004000057882 */ /* 0x000fe20000000000 */
[----:B------:R-:W-:-:S05]  /*13e0*/  UMOV UR7, 0x40000040 ;  /* 0x4000004000077882 */ /* 0x000fca0000000000 */
[----:B------:R-:W-:Y:S01]  /*13f0*/  HGMMA.64x64x16.F32 R56, gdesc[UR4].tnspA.tnspB, R56 ;  /* 0x60e00000043879f0 */ /* 0x000fe20008700838 */
[----:B------:R-:W-:Y:S01]  /*1400*/  UMOV UR4, UR8 ;  /* 0x0000000800047c82 */ /* 0x000fe20008000000 */
[----:B------:R-:W-:Y:S02]  /*1410*/  UMOV UR5, 0x40000040 ;  /* 0x4000004000057882 */ /* 0x000fe40000000000 */
[----:B------:R-:W-:Y:S01]  /*1420*/  HGMMA.64x64x16.F32 R24, gdesc[UR4].tnspA.tnspB, R24, gsb0 ;  /* 0x60e00000041879f0 */ /* 0x000fe20008000818 */
[----:B------:R-:W-:-:S05]  /*1430*/  UMOV UR4, 0x1 ;  /* 0x0000000100047882 */ /* 0x000fca0000000000 */
.L_x_15:
[----:B0-----:R-:W-:-:S05]  /*1440*/  VIMNMX R6, R5, 0x1, PT ;  /* 0x0000000105067848 */ /* 0x001fca0003fe0100 */
[----:B------:R-:W-:-:S05]  /*1450*/  IMAD.IADD R6, R5, 0x1, -R6 ;  /* 0x0000000105067824 */ /* 0x000fca00078e0a06 */
[----:B------:R-:W-:-:S13]  /*1460*/  ISETP.GE.AND P0, PT, R6, 0x1, PT ;  /* 0x000000010600780c */ /* 0x000fda0003f06270 */
[----:B------:R-:W-:Y:S05]  /*1470*/  @!P0 BRA `(.L_x_18) ;  /* 0x00000004000c8947 */ /* 0x000fea0003800000 */
[----:B------:R-:W0:Y:S01]  /*1480*/  S2UR UR6, SR_CgaCtaId ;  /* 0x00000000000679c3 */ /* 0x000e220000008800 */
[----:B------:R-:W-:Y:S01]  /*1490*/  UMOV UR5, 0x400 ;  /* 0x0000040000057882 */ /* 0x000fe20000000000 */
[----:B------:R-:W-:Y:S01]  /*14a0*/  LOP3.LUT R11, R3, 0x1, RZ, 0xfc, !PT ;  /* 0x00000001030b7812 */ /* 0x000fe200078efcff */
[----:B------:R-:W-:Y:S01]  /*14b0*/  IMAD.MOV.U32 R10, RZ, RZ, RZ ;  /* 0x000000ffff0a7224 */ /* 0x000fe200078e00ff */
[----:B------:R-:W-:Y:S01]  /*14c0*/  UISETP.NE.U32.AND UP0, UPT, UR4, URZ, UPT ;  /* 0x0000003f0400728c */ /* 0x000fe2000bf05070 */
[----:B------:R-:W-:Y:S02]  /*14d0*/  IMAD.MOV.U32 R5, RZ, RZ, R6 ;  /* 0x000000ffff057224 */ /* 0x000fe400078e0006 */
[----:B------:R-:W-:Y:S01]  /*14e0*/  IMAD.MOV.U32 R7, RZ, RZ, RZ ;  /* 0x000000ffff077224 */ /* 0x000fe200078e00ff */
[----:B0-----:R-:W-:-:S04]  /*14f0*/  ULEA UR14, UR6, UR5, 0x18 ;  /* 0x00000005060e7291 */ /* 0x001fc8000f8ec03f */
[----:B------:R-:W-:Y:S02]  /*1500*/  UIADD3 UR6, UR14, 0x24000, URZ ;  /* 0x000240000e067890 */ /* 0x000fe4000fffe03f */
[----:B------:R-:W-:Y:S02]  /*1510*/  USHF.R.U32.HI UR5, URZ, 0x4, UR14 ;  /* 0x000000043f057899 */ /* 0x000fe4000801160e */
[----:B------:R-:W-:Y:S02]  /*1520*/  USHF.R.U32.HI UR6, URZ, 0x4, UR6 ;  /* 0x000000043f067899 */ /* 0x000fe40008011606 */
[----:B------:R-:W-:Y:S02]  /*1530*/  ULOP3.LUT UR15, UR5, 0x3fff, URZ, 0xc0, !UPT ;  /* 0x00003fff050f7892 */ /* 0x000fe4000f8ec03f */
[----:B------:R-:W-:-:S12]  /*1540*/  ULOP3.LUT UR16, UR6, 0x3fff, URZ, 0xc0, !UPT ;  /* 0x00003fff06107892 */ /* 0x000fd8000f8ec03f */
.L_x_23:
[----:B------:R-:W-:-:S13]  /*1550*/  ISETP.NE.AND P1, PT, R11, 0x3, PT ;  /* 0x000000030b00780c */ /* 0x000fda0003f25270 */
[----:B------:R-:W-:Y:S05]  /*1560*/  @!P1 BRA `(.L_x_19) ;  /* 0x0000000000049947 */ /* 0x000fea0003800000 */
[----:B------:R-:W-:Y:S01]  /*1570*/  BPT.TRAP 0x1 ;  /* 0x000000040000795c */ /* 0x000fe20000300000 */
.L_x_19:
[----:B------:R-:W-:Y:S01]  /*1580*/  SHF.L.U32 R8, R10, 0x1f, RZ ;  /* 0x0000001f0a087819 */ /* 0x000fe200000006ff */
[----:B------:R-:W-:-:S12]  /*1590*/  ULEA UR5, UR4, UR14, 0x3 ;  /* 0x0000000e04057291 */ /* 0x000fd8000f8e183f */
.L_x_20:
[----:B0-----:R-:W-:-:S04]  /*15a0*/  IMAD.U32 R9, RZ, RZ, UR5 ;  /* 0x00000005ff097e24 */ /* 0x001fc8000f8e00ff */
[----:B------:R0:W1:Y:S03]  /*15b0*/  SYNCS.PHASECHK.TRANS64.TRYWAIT P0, [R9+URZ+0x36000], R8 ;  /* 0x03600008090075a7 */ /* 0x000066000800017f */
[----:B-1----:R-:W-:Y:S05]  /*15c0*/  @!P0 NANOSLEEP.SYNCS 0x989680 ;  /* 0x009896800000895d */ /* 0x002fea0003900000 */
[----:B------:R-:W1:Y:S02]  /*15d0*/  @!P0 SYNCS.PHASECHK.TRANS64 P0, [R9+URZ+0x36000], R8 ;  /* 0x03600008090085a7 */ /* 0x000e64000800007f */
[----:B-1----:R-:W-:Y:S05]  /*15e0*/  @!P0 BRA `(.L_x_20) ;  /* 0xfffffffc00ec8947 */ /* 0x002fea000383ffff */
[----:B------:R-:W-:Y:S01]  /*15f0*/  ULEA UR6, UR4, UR15, 0x9 ;  /* 0x0000000f04067291 */ /* 0x000fe2000f8e483f */
[----:B------:R-:W-:Y:S01]  /*1600*/  WARPGROUP.ARRIVE ;  /* 0x00000000000079c5 */ /* 0x000fe20000000000 */
[----:B------:R-:W-:Y:S02]  /*1610*/  ULEA UR5, UR4, UR16, 0x8 ;  /* 0x0000001004057291 */ /* 0x000fe4000f8e403f */
[----:B------:R-:W-:Y:S01]  /*1620*/  UIADD3 UR7, UR6, 0x100, URZ ;  /* 0x0000010006077890 */ /* 0x000fe2000fffe03f */
[----:B------:R-:W-:Y:S02]  /*1630*/  UMOV UR11, 0x40000040 ;  /* 0x40000040000b7882 */ /* 0x000fe40000000000 */
[----:B------:R-:W-:Y:S01]  /*1640*/  UMOV UR8, UR6 ;  /* 0x0000000600087c82 */ /* 0x000fe20008000000 */
[----:B------:R-:W-:Y:S01]  /*1650*/  UMOV UR9, 0x40000040 ;  /* 0x4000004000097882 */ /* 0x000fe20000000000 */
[----:B------:R-:W-:Y:S02]  /*1660*/  UMOV UR10, UR5 ;  /* 0x00000005000a7c82 */ /* 0x000fe40008000000 */
[----:B------:R-:W-:Y:S01]  /*1670*/  HGMMA.64x64x16.F32 R56, gdesc[UR8].tnspA.tnspB, R56, UP0 ;  /* 0x60e00000083879f0 */ /* 0x000fe2000bf00838 */
[----:B------:R-:W-:Y:S01]  /*1680*/  UMOV UR8, UR7 ;  /* 0x0000000700087c82 */ /* 0x000fe20008000000 */
[----:B------:R-:W-:-:S02]  /*1690*/  UMOV UR9, 0x40000040 ;  /* 0x4000004000097882 */ /* 0x000fc40000000000 */
[----:B------:R-:W-:Y:S01]  /*16a0*/  HGMMA.64x64x16.F32 R24, gdesc[UR8].tnspA.tnspB, R24, UP0 ;  /* 0x60e00000081879f0 */ /* 0x000fe2000bf00818 */
[----:B------:R-:W-:Y:S02]  /*16b0*/  UIADD3 UR10, UR5, 0x80, URZ ;  /* 0x00000080050a7890 */ /* 0x000fe4000fffe03f */
[----:B------:R-:W-:Y:S02]  /*16c0*/  UIADD3 UR8, UR6, 0x80, URZ ;  /* 0x0000008006087890 */ /* 0x000fe4000fffe03f */
[----:B------:R-:W-:Y:S01]  /*16d0*/  UIADD3 UR6, UR6, 0x180, URZ ;  /* 0x0000018006067890 */ /* 0x000fe2000fffe03f */
[----:B------:R-:W-:Y:S01]  /*16e0*/  UMOV UR11, 0x40000040 ;  /* 0x40000040000b7882 */ /* 0x000fe20000000000 */
[----:B------:R-:W-:-:S05]  /*16f0*/  UMOV UR9, 0x40000040 ;  /* 0x4000004000097882 */ /* 0x000fca0000000000 */
[----:B------:R-:W-:Y:S01]  /*1700*/  HGMMA.64x64x16.F32 R56, gdesc[UR8].tnspA.tnspB, R56 ;  /* 0x60e00000083879f0 */ /* 0x000fe20008700838 */
[----:B------:R-:W-:Y:S01]  /*1710*/  UMOV UR8, UR6 ;  /* 0x0000000600087c82 */ /* 0x000fe20008000000 */
[----:B------:R-:W-:Y:S02]  /*1720*/  UMOV UR9, 0x40000040 ;  /* 0x4000004000097882 */ /* 0x000fe40000000000 */
[----:B------:R-:W-:Y:S03]  /*1730*/  HGMMA.64x64x16.F32 R24, gdesc[UR8].tnspA.tnspB, R24, gsb0 ;  /* 0x60e00000081879f0 */ /* 0x000fe60008000818 */
[----:B------:R-:W-:Y:S02]  /*1740*/  WARPGROUP.DEPBAR.LE gsb0, 0x1 ;  /* 0x00008000000079c5 */ /* 0x000fe40000010100 */
[----:B------:R-:W-:Y:S05]  /*1750*/  @!P1 BRA `(.L_x_21) ;  /* 0x0000000000049947 */ /* 0x000fea0003800000 */
[----:B------:R-:W-:Y:S01]  /*1760*/  BPT.TRAP 0x1 ;  /* 0x000000040000795c */ /* 0x000fe20000300000 */
.L_x_21:
[----:B------:R-:W-:-:S13]  /*1770*/  ISETP.NE.AND P0, PT, R4, RZ, PT ;  /* 0x000000ff0400720c */ /* 0x000fda0003f05270 */
[----:B0-----:R-:W-:-:S05]  /*1780*/  @P0 LEA R8, R7, UR14, 0x3 ;  /* 0x0000000e07080c11 */ /* 0x001fca000f8e18ff */
[----:B------:R-:W-:-:S05]  /*1790*/  @P0 VIADD R9, R8, 0x36090 ;  /* 0x0003609008090836 */ /* 0x000fca0000000000 */
[----:B------:R-:W-:-:S04]  /*17a0*/  @P0 PRMT R9, R2, 0x654, R9 ;  /* 0x0000065402090816 */ /* 0x000fc80000000009 */
[----:B------:R0:W-:Y:S01]  /*17b0*/  @P0 SYNCS.ARRIVE.TRANS64.RED.A1T0 RZ, [R9+URZ], RZ ;  /* 0x000000ff09ff09a7 */ /* 0x0001e2000810043f */
[----:B------:R-:W-:-:S13]  /*17c0*/  ISETP.GT.U32.AND P0, PT, R3, 0x1, PT ;  /* 0x000000010300780c */ /* 0x000fda0003f04070 */
[----:B0-----:R-:W-:Y:S05]  /*17d0*/  @P0 BRA `(.L_x_22) ;  /* 0x0000000000040947 */ /* 0x001fea0003800000 */
[----:B------:R-:W-:Y:S01]  /*17e0*/  BPT.TRAP 0x1 ;  /* 0x000000040000795c */ /* 0x000fe20000300000 */
.L_x_22:
[----:B------:R-:W-:Y:S01]  /*17f0*/  UIADD3 UR4, UR4, 0x1, URZ ;  /* 0x0000000104047890 */ /* 0x000fe2000fffe03f */
[----:B------:R-:W-:Y:S01]  /*1800*/  ISETP.GT.AND P1, PT, R5, 0x1, PT ;  /* 0x000000010500780c */ /* 0x000fe20003f24270 */
[----:B------:R-:W-:Y:S02]  /*1810*/  VIADD R7, R7, 0x1 ;  /* 0x0000000107077836 */ /* 0x000fe40000000000 */
[----:B------:R-:W-:Y:S01]  /*1820*/  UISETP.NE.AND UP0, UPT, UR4, 0x12, UPT ;  /* 0x000000120400788c */ /* 0x000fe2000bf05270 */
[----:B------:R-:W-:Y:S02]  /*1830*/  VIADD R5, R5, 0xffffffff ;  /* 0xffffffff05057836 */ /* 0x000fe40000000000 */
[C---:B------:R-:W-:Y:S01]  /*1840*/  ISETP.NE.AND P0, PT, R7.reuse, 0x12, PT ;  /* 0x000000120700780c */ /* 0x040fe20003f05270 */
[----:B------:R-:W-:Y:S02]  /*1850*/  USEL UR5, URZ, 0x1, UP0 ;  /* 0x000000013f057887 */ /* 0x000fe40008000000 */
[----:B------:R-:W-:Y:S01]  /*1860*/  USEL UR4, UR4, URZ, UP0 ;  /* 0x0000003f04047287 */ /* 0x000fe20008000000 */
[----:B------:R-:W-:Y:S01]  /*1870*/  SEL R7, R7, RZ, P0 ;  /* 0x000000ff07077207 */ /* 0x000fe20000000000 */
[----:B------:R-:W-:-:S02]  /*1880*/  UPLOP3.LUT UP0, UPT, UPT, UPT, UPT, 0x80, 0x0 ;  /* 0x000000000000789c */ /* 0x000fc40003f0f070 */
[----:B------:R-:W-:Y:S01]  /*1890*/  LOP3.LUT R10, R10, UR5, RZ, 0x3c, !PT ;  /* 0x000000050a0a7c12 */ /* 0x000fe2000f8e3cff */
[----:B------:R-:W-:Y:S08]  /*18a0*/  @P1 BRA `(.L_x_23) ;  /* 0xfffffffc00281947 */ /* 0x000ff0000383ffff */
.L_x_18:
[----:B------:R-:W0:Y:S01]  /*18b0*/  LDC R5, c[0x0][0x290] ;  /* 0x0000a400ff057b82 */ /* 0x000e220000000800 */
[----:B------:R-:W-:Y:S02]  /*18c0*/  WARPGROUP.DEPBAR.LE gsb0, 0x0 ;  /* 0x00008000000079c5 */ /* 0x000fe40000010000 */
[----:B0-----:R-:W-:-:S13]  /*18d0*/  ISETP.GE.AND P0, PT, R5, 0x1, PT ;  /* 0x000000010500780c */ /* 0x001fda0003f06270 */
[----:B------:R-:W-:Y:S05]  /*18e0*/  @!P0 BRA `(.L_x_24) ;  /* 0x0000000000548947 */ /* 0x000fea0003800000 */
[----:B------:R-:W-:-:S04]  /*18f0*/  LOP3.LUT R5, R3, 0x1, RZ, 0xfc, !PT ;  /* 0x0000000103057812 */ /* 0x000fc800078efcff */
[----:B------:R-:W-:-:S13]  /*1900*/  ISETP.NE.AND P0, PT, R5, 0x3, PT ;  /* 0x000000030500780c */ /* 0x000fda0003f05270 */
[----:B------:R-:W-:Y:S05]  /*1910*/  @!P0 BRA `(.L_x_25) ;  /* 0x0000000000048947 */ /* 0x000fea0003800000 */
[----:B------:R-:W-:Y:S01]  /*1920*/  BPT.TRAP 0x1 ;  /* 0x000000040000795c */ /* 0x000fe20000300000 */
.L_x_25:
[----:B------:R-:W-:Y:S01]  /*1930*/  ISETP.NE.AND P0, PT, R4, RZ, PT ;  /* 0x000000ff0400720c */ /* 0x000fe20003f05270 */
[----:B------:R-:W-:Y:S01]  /*1940*/  BSSY B0, `(.L_x_26) ;  /* 0x000000d000007945 */ /* 0x000fe20003800000 */
[----:B------:R-:W-:-:S11]  /*1950*/  ISETP.GT.U32.AND P1, PT, R3, 0x1, PT ;  /* 0x000000010300780c */ /* 0x000fd60003f24070 */
[----:B------:R-:W-:Y:S05]  /*1960*/  @!P0 BRA `(.L_x_27) ;  /* 0x0000000000288947 */ /* 0x000fea0003800000 */
[----:B------:R-:W0:Y:S01]  /*1970*/  S2R R8, SR_CgaCtaId ;  /* 0x0000000000087919 */ /* 0x000e220000008800 */
[----:B------:R-:W-:Y:S01]  /*1980*/  IMAD.WIDE.U32 R4, R6, 0x38e38e39, RZ ;  /* 0x38e38e3906047825 */ /* 0x000fe200078e00ff */
[----:B------:R-:W-:-:S04]  /*1990*/  MOV R3, 0x400 ;  /* 0x0000040000037802 */ /* 0x000fc80000000f00 */
[----:B------:R-:W-:-:S05]  /*19a0*/  SHF.R.U32.HI R5, RZ, 0x2, R5 ;  /* 0x00000002ff057819 */ /* 0x000fca0000011605 */
[----:B------:R-:W-:Y:S01]  /*19b0*/  IMAD R6, R5, -0x12, R6 ;  /* 0xffffffee05067824 */ /* 0x000fe200078e0206 */
[----:B0-----:R-:W-:-:S05]  /*19c0*/  LEA R3, R8, R3, 0x18 ;  /* 0x0000000308037211 */ /* 0x001fca00078ec0ff */
[----:B------:R-:W-:-:S04]  /*19d0*/  IMAD R6, R6, 0x8, R3 ;  /* 0x0000000806067824 */ /* 0x000fc800078e0203 */
[----:B------:R-:W-:-:S05]  /*19e0*/  VIADD R3, R6, 0x36090 ;  /* 0x0003609006037836 */ /* 0x000fca0000000000 */
[----:B------:R-:W-:-:S04]  /*19f0*/  PRMT R3, R2, 0x654, R3 ;  /* 0x0000065402037816 */ /* 0x000fc80000000003 */
[----:B------:R0:W-:Y:S03]  /*1a00*/  SYNCS.ARRIVE.TRANS64.RED.A1T0 RZ, [R3+URZ], RZ ;  /* 0x000000ff03ff79a7 */ /* 0x0001e6000810043f */
.L_x_27:
[----:B------:R-:W-:Y:S05]  /*1a10*/  BSYNC B0 ;  /* 0x0000000000007941 */ /* 0x000fea0003800000 */
.L_x_26:
[----:B------:R-:W-:Y:S05]  /*1a20*/  @P1 BRA `(.L_x_24) ;  /* 0x0000000000041947 */ /* 0x000fea0003800000 */
[----:B------:R-:W-:Y:S01]  /*1a30*/  BPT.TRAP 0x1 ;  /* 0x000000040000795c */ /* 0x000fe20000300000 */
.L_x_24:
[----:B------:R-:W0:Y:S01]  /*1a40*/  S2R R2, SR_TID.X ;  /* 0x0000000000027919 */ /* 0x000e220000002100 */
[----:B------:R-:W1:Y:S01]  /*1a50*/  LDC.64 R16, c[0x0][0x280] ;  /* 0x0000a000ff107b82 */ /* 0x000e620000000a00 */
[----:B------:R-:W-:Y:S01]  /*1a60*/  IMAD.SHL.U32 R95, R95, 0x40, RZ ;  /* 0x000000405f5f7824 */ /* 0x000fe200078e00ff */
[----:B------:R-:W-:Y:S01]  /*1a70*/  SHF.R.S32.HI R20, RZ, 0x1f, R94 ;  /* 0x0000001fff147819 */ /* 0x000fe2000001145e */
[----:B------:R-:W2:Y:S03]  /*1a80*/  S2R R11, SR_CTAID.X ;  /* 0x00000000000b7919 */ /* 0x000ea60000002500 */
[----:B------:R-:W-:Y:S02]  /*1a90*/  SHF.R.S32.HI R93, RZ, 0x1f, R95 ;  /* 0x0000001fff5d7819 */ /* 0x000fe4000001145f */
[----:B------:R-:W3:Y:S01]  /*1aa0*/  LDC.64 R14, c[0x0][0x5d0] ;  /* 0x00017400ff0e7b82 */ /* 0x000ee20000000a00 */
[----:B-1----:R-:W-:-:S02]  /*1ab0*/  ISETP.GE.AND P0, PT, R95, R17, PT ;  /* 0x000000115f00720c */ /* 0x002fc40003f06270 */
[----:B0-----:R-:W-:-:S04]  /*1ac0*/  SHF.R.S32.HI R3, RZ, 0x1f, R2 ;  /* 0x0000001fff037819 */ /* 0x001fc80000011402 */
[----:B------:R-:W-:Y:S01]  /*1ad0*/  LEA.HI R3, R3, R2, RZ, 0x7 ;  /* 0x0000000203037211 */ /* 0x000fe200078f38ff */
[----:B--2---:R-:W-:-:S03]  /*1ae0*/  IMAD.SHL.U32 R8, R11, 0x80, RZ ;  /* 0x000000800b087824 */ /* 0x004fc600078e00ff */
[----:B------:R-:W-:Y:S02]  /*1af0*/  LOP3.LUT R3, R3, 0xffffff80, RZ, 0xc0, !PT ;  /* 0xffffff8003037812 */ /* 0x000fe400078ec0ff */
[----:B------:R-:W-:-:S03]  /*1b00*/  ISETP.GE.OR P0, PT, R8, R16, P0 ;  /* 0x000000100800720c */ /* 0x000fc60000706670 */
[----:B------:R-:W-:-:S05]  /*1b10*/  IMAD.IADD R9, R2, 0x1, -R3 ;  /* 0x0000000102097824 */ /* 0x000fca00078e0a03 */
[----:B------:R-:W-:-:S04]  /*1b20*/  SHF.R.S32.HI R4, RZ, 0x1f, R9 ;  /* 0x0000001fff047819 */ /* 0x000fc80000011409 */
[----:B------:R-:W-:-:S04]  /*1b30*/  LEA.HI R3, R4, R9, RZ, 0x2 ;  /* 0x0000000904037211 */ /* 0x000fc800078f10ff */
[--C-:B------:R-:W-:Y:S02]  /*1b40*/  SHF.R.S32.HI R2, RZ, 0x2, R3.reuse ;  /* 0x00000002ff027819 */ /* 0x100fe40000011403 */
[----:B------:R-:W-:-:S04]  /*1b50*/  SHF.R.S32.HI R5, RZ, 0x1f, R3 ;  /* 0x0000001fff057819 */ /* 0x000fc80000011403 */
[----:B------:R-:W-:-:S04]  /*1b60*/  LEA.HI R5, R5, R2, RZ, 0x3 ;  /* 0x0000000205057211 */ /* 0x000fc800078f18ff */
[----:B------:R-:W-:-:S05]  /*1b70*/  LOP3.LUT R5, R5, 0xfffffff8, RZ, 0xc0, !PT ;  /* 0xfffffff805057812 */ /* 0x000fca00078ec0ff */
[----:B------:R-:W-:Y:S01]  /*1b80*/  IMAD.IADD R2, R2, 0x1, -R5 ;  /* 0x0000000102027824 */ /* 0x000fe200078e0a05 */
[----:B------:R-:W-:Y:S02]  /*1b90*/  LEA.HI R5, R4, R9, RZ, 0x5 ;  /* 0x0000000904057211 */ /* 0x000fe400078f28ff */
[----:B------:R-:W-:Y:S02]  /*1ba0*/  LOP3.LUT R4, R3, 0xfffffffc, RZ, 0xc0, !PT ;  /* 0xfffffffc03047812 */ /* 0x000fe400078ec0ff */
[----:B------:R-:W-:Y:S02]  /*1bb0*/  SHF.R.S32.HI R3, RZ, 0x1f, R2 ;  /* 0x0000001fff037819 */ /* 0x000fe40000011402 */
[----:B------:R-:W-:Y:S01]  /*1bc0*/  SHF.R.S32.HI R7, RZ, 0x5, R5 ;  /* 0x00000005ff077819 */ /* 0x000fe20000011405 */
[----:B------:R-:W-:-:S04]  /*1bd0*/  IMAD.IADD R6, R9, 0x1, -R4 ;  /* 0x0000000109067824 */ /* 0x000fc800078e0a04 */
[----:B------:R-:W-:-:S04]  /*1be0*/  IMAD.WIDE R90, R7, 0x10, R2 ;  /* 0x00000010075a7825 */ /* 0x000fc800078e0202 */
[----:B------:R-:W-:Y:S02]  /*1bf0*/  IMAD.SHL.U32 R10, R6, 0x2, RZ ;  /* 0x00000002060a7824 */ /* 0x000fe400078e00ff */
[----:B------:R-:W-:-:S03]  /*1c00*/  IMAD.WIDE R90, R11, 0x80, R90 ;  /* 0x000000800b5a7825 */ /* 0x000fc600078e025a */
[--C-:B------:R-:W-:Y:S01]  /*1c10*/  SHF.R.S32.HI R11, RZ, 0x1f, R10.reuse ;  /* 0x0000001fff0b7819 */ /* 0x100fe2000001140a */
[-C--:B---3--:R-:W-:Y:S02]  /*1c20*/  IMAD R9, R91, R14.reuse, RZ ;  /* 0x0000000e5b097224 */ /* 0x088fe400078e02ff */
[----:B------:R-:W-:Y:S01]  /*1c30*/  IMAD.WIDE.U32 R4, R90, R14, R10 ;  /* 0x0000000e5a047225 */ /* 0x000fe200078e000a */
[----:B------:R-:W-:Y:S06]  /*1c40*/  @P0 EXIT ;  /* 0x000000000000094d */ /* 0x000fec0003800000 */
[----:B------:R-:W-:Y:S01]  /*1c50*/  ULDC.64 UR6, c[0x0][0x288] ;  /* 0x0000a20000067ab9 */ /* 0x000fe20000000a00 */
[----:B------:R-:W-:Y:S01]  /*1c60*/  IMAD R9, R90, R15, R9 ;  /* 0x0000000f5a097224 */ /* 0x000fe200078e0209 */
[----:B------:R-:W-:Y:S01]  /*1c70*/  ISETP.GE.AND P0, PT, R21, UR6, PT ;  /* 0x0000000615007c0c */ /* 0x000fe2000bf06270 */
[----:B------:R-:W-:Y:S01]  /*1c80*/  ULDC.64 UR4, c[0x0][0x5e0] ;  /* 0x0001780000047ab9 */ /* 0x000fe20000000a00 */
[----:B------:R-:W-:Y:S01]  /*1c90*/  IADD3 R4, P1, R95, R4, RZ ;  /* 0x000000045f047210 */ /* 0x000fe20007f3e0ff */
[----:B------:R-:W-:Y:S01]  /*1ca0*/  IMAD R7, R7, -0x10, -R8 ;  /* 0xfffffff007077824 */ /* 0x000fe200078e0a08 */
[----:B------:R-:W-:Y:S01]  /*1cb0*/  ISETP.GE.OR P0, PT, R94, UR7, P0 ;  /* 0x000000075e007c0c */ /* 0x000fe20008706670 */
[----:B------:R-:W-:Y:S01]  /*1cc0*/  IMAD R3, R20, UR4, RZ ;  /* 0x0000000414037c24 */ /* 0x000fe2000f8e02ff */
[----:B------:R-:W-:Y:S01]  /*1cd0*/  IADD3.X R5, R93, R5, R9, P1, !PT ;  /* 0x000000055d057210 */ /* 0x000fe20000ffe409 */
[----:B------:R-:W-:Y:S01]  /*1ce0*/  ULDC.64 UR6, c[0x0][0x5d8] ;  /* 0x0001760000067ab9 */ /* 0x000fe20000000a00 */
[----:B------:R-:W-:Y:S01]  /*1cf0*/  SHF.R.S32.HI R8, RZ, 0x1f, R21 ;  /* 0x0000001fff087819 */ /* 0x000fe20000011415 */
[C---:B------:R-:W-:Y:S01]  /*1d00*/  IMAD R3, R94.reuse, UR5, R3 ;  /* 0x000000055e037c24 */ /* 0x040fe2000f8e0203 */
[----:B------:R-:W-:Y:S01]  /*1d10*/  IADD3 R16, R7, R16, -R2 ;  /* 0x0000001007107210 */ /* 0x000fe20007ffe802 */
[----:B------:R-:W-:-:S04]  /*1d20*/  IMAD.WIDE.U32 R4, R94, UR4, R4 ;  /* 0x000000045e047c25 */ /* 0x000fc8000f8e0004 */
[----:B------:R-:W-:Y:S02]  /*1d30*/  IMAD R2, R8, UR6, RZ ;  /* 0x0000000608027c24 */ /* 0x000fe4000f8e02ff */
[----:B------:R-:W-:Y:S02]  /*1d40*/  IMAD R6, R6, -0x2, R17 ;  /* 0xfffffffe06067824 */ /* 0x000fe400078e0211 */
[----:B------:R-:W-:Y:S01]  /*1d50*/  IMAD.IADD R13, R5, 0x1, R3 ;  /* 0x00000001050d7824 */ /* 0x000fe200078e0203 */
[----:B------:R-:W-:Y:S06]  /*1d60*/  @P0 EXIT ;  /* 0x000000000000094d */ /* 0x000fec0003800000 */
[----:B----45:R-:W-:Y:S01]  /*1d70*/  FSETP.NEU.AND P1, PT, R18, RZ, PT ;  /* 0x000000ff1200720b */ /* 0x030fe20003f2d000 */
[----:B------:R-:W-:Y:S01]  /*1d80*/  IMAD.IADD R17, R6, 0x1, -R95 ;  /* 0x0000000106117824 */ /* 0x000fe200078e0a5f */
[----:B------:R-:W-:Y:S01]  /*1d90*/  ULDC.64 UR4, c[0x0][0x5b8] ;  /* 0x00016e0000047ab9 */ /* 0x000fe20000000a00 */
[----:B------:R-:W-:Y:S01]  /*1da0*/  IMAD.MOV.U32 R12, RZ, RZ, R4 ;  /* 0x000000ffff0c7224 */ /* 0x000fe200078e0004 */
[--C-:B------:R-:W-:Y:S01]  /*1db0*/  SHF.L.U64.HI R19, R14, 0x6, R15.reuse ;  /* 0x000000060e137819 */ /* 0x100fe2000001020f */
[----:B------:R-:W-:Y:S01]  /*1dc0*/  IMAD R3, R21, UR7, R2 ;  /* 0x0000000715037c24 */ /* 0x000fe2000f8e0202 */
[----:B------:R-:W-:Y:S01]  /*1dd0*/  ISETP.GT.AND P6, PT, R17, RZ, PT ;  /* 0x000000ff1100720c */ /* 0x000fe20003fc4270 */
[----:B------:R-:W-:Y:S01]  /*1de0*/  IMAD R2, R8, UR4, RZ ;  /* 0x0000000408027c24 */ /* 0x000fe2000f8e02ff */
[----:B------:R-:W-:Y:S01]  /*1df0*/  SHF.L.U64.HI R15, R14, 0x3, R15 ;  /* 0x000000030e0f7819 */ /* 0x000fe2000001020f */
[----:B------:R-:W-:Y:S01]  /*1e00*/  IMAD.WIDE.U32 R12, R21, UR6, R12 ;  /* 0x00000006150c7c25 */ /* 0x000fe2000f8e000c */
[----:B------:R-:W-:-:S03]  /*1e10*/  ISETP.GT.AND P0, PT, R16, RZ, P6 ;  /* 0x000000ff1000720c */ /* 0x000fc60003704270 */
[----:B------:R-:W-:Y:S02]  /*1e20*/  IMAD R23, R21, UR5, R2 ;  /* 0x0000000515177c24 */ /* 0x000fe4000f8e0202 */
[C---:B------:R-:W-:Y:S02]  /*1e30*/  IMAD.SHL.U32 R92, R14.reuse, 0x40, RZ ;  /* 0x000000400e5c7824 */ /* 0x040fe400078e00ff */
[----:B------:R-:W-:Y:S02]  /*1e40*/  IMAD.SHL.U32 R14, R14, 0x8, RZ ;  /* 0x000000080e0e7824 */ /* 0x000fe400078e00ff */
[----:B------:R-:W-:Y:S01]  /*1e50*/  IMAD.IADD R3, R13, 0x1, R3 ;  /* 0x000000010d037824 */ /* 0x000fe200078e0203 */
[----:B------:R-:W-:Y:S06]  /*1e60*/  @!P1 BRA `(.L_x_28) ;  /* 0x0000003400489947 */ /* 0x000fec0003800000 */
[----:B------:R-:W-:Y:S01]  /*1e70*/  IADD3 R4, P1, R95, R10, RZ ;  /* 0x0000000a5f047210 */ /* 0x000fe20007f3e0ff */
[----:B------:R-:W-:Y:S01]  /*1e80*/  ULDC.64 UR6, c[0x0][0x5c0] ;  /* 0x0001700000067ab9 */ /* 0x000fe20000000a00 */
[----:B------:R-:W-:Y:S01]  /*1e90*/  ULDC.64 UR8, c[0x0][0x5b0] ;  /* 0x00016c0000087ab9 */ /* 0x000fe20000000a00 */
[----:B------:R-:W-:Y:S01]  /*1ea0*/  IMAD R7, R20, UR6, RZ ;  /* 0x0000000614077c24 */ /* 0x000fe2000f8e02ff */
[----:B------:R-:W-:Y:S01]  /*1eb0*/  ULDC.64 UR10, c[0x0][0x5a8] ;  /* 0x00016a00000a7ab9 */ /* 0x000fe20000000a00 */
[----:B------:R-:W-:Y:S02]  /*1ec0*/  IMAD.X R5, R93, 0x1, R11, P1 ;  /* 0x000000015d057824 */ /* 0x000fe400008e060b */
[C---:B------:R-:W-:Y:S02]  /*1ed0*/  IMAD R96, R94.reuse, UR7, R7 ;  /* 0x000000075e607c24 */ /* 0x040fe4000f8e0207 */
[----:B------:R-:W-:-:S04]  /*1ee0*/  IMAD.WIDE.U32 R4, R94, UR6, R4 ;  /* 0x000000065e047c25 */ /* 0x000fc8000f8e0004 */
[----:B------:R-:W-:Y:S02]  /*1ef0*/  IMAD.IADD R5, R5, 0x1, R96 ;  /* 0x0000000105057824 */ /* 0x000fe400078e0260 */
[----:B------:R-:W-:Y:S02]  /*1f00*/  IMAD R97, R91, UR8, RZ ;  /* 0x000000085b617c24 */ /* 0x000fe4000f8e02ff */
[----:B------:R-:W-:-:S04]  /*1f10*/  IMAD.WIDE.U32 R8, R21, UR4, R4 ;  /* 0x0000000415087c25 */ /* 0x000fc8000f8e0004 */
[----:B------:R-:W-:Y:S02]  /*1f20*/  IMAD.IADD R7, R23, 0x1, R9 ;  /* 0x0000000117077824 */ /* 0x000fe400078e0209 */
[----:B------:R-:W-:Y:S02]  /*1f30*/  IMAD.MOV.U32 R6, RZ, RZ, R8 ;  /* 0x000000ffff067224 */ /* 0x000fe400078e0008 */
[C---:B------:R-:W-:Y:S02]  /*1f40*/  IMAD R97, R90.reuse, UR9, R97 ;  /* 0x000000095a617c24 */ /* 0x040fe4000f8e0261 */
[----:B------:R-:W-:-:S04]  /*1f50*/  IMAD.WIDE.U32 R4, R90, UR8, R6 ;  /* 0x000000085a047c25 */ /* 0x000fc8000f8e0006 */
[----:B------:R-:W-:Y:S01]  /*1f60*/  IMAD.IADD R5, R5, 0x1, R97 ;  /* 0x0000000105057824 */ /* 0x000fe200078e0261 */
[----:B------:R-:W-:-:S04]  /*1f70*/  LEA R88, P1, R4, UR10, 0x1 ;  /* 0x0000000a04587c11 */ /* 0x000fc8000f8208ff */
[----:B------:R-:W-:-:S05]  /*1f80*/  LEA.HI.X R89, R4, UR11, R5, 0x1, P1 ;  /* 0x0000000b04597c11 */ /* 0x000fca00088f0c05 */
[----:B------:R0:W2:Y:S01]  /*1f90*/  @P0 LDG.E.LTC128B.U16 R13, desc[UR12][R88.64] ;  /* 0x0000000c580d0981 */ /* 0x0000a2000c1e1520 */
[----:B------:R-:W-:Y:S01]  /*1fa0*/  IMAD.WIDE.U32 R20, R21, UR4, RZ ;  /* 0x0000000415147c25 */ /* 0x000fe2000f8e00ff */
[----:B------:R-:W-:Y:S01]  /*1fb0*/  ULDC.64 UR4, c[0x0][0x5c8] ;  /* 0x0001720000047ab9 */ /* 0x000fe20000000a00 */
[----:B------:R-:W-:Y:S01]  /*1fc0*/  ISETP.GT.AND P4, PT, R17, 0x1, PT ;  /* 0x000000011100780c */ /* 0x000fe20003f84270 */
[----:B------:R-:W-:Y:S01]  /*1fd0*/  BSSY B0, `(.L_x_29) ;  /* 0x0000017000007945 */ /* 0x000fe20003800000 */
[----:B------:R-:W-:Y:S02]  /*1fe0*/  IMAD.IADD R23, R21, 0x1, R23 ;  /* 0x0000000115177824 */ /* 0x000fe400078e0217 */
[----:B------:R-:W-:Y:S01]  /*1ff0*/  IMAD.MOV.U32 R22, RZ, RZ, R20 ;  /* 0x000000ffff167224 */ /* 0x000fe200078e0014 */
[----:B------:R-:W-:-:S03]  /*2000*/  P2R R98, PR, RZ, 0x10 ;  /* 0x00000010ff627803 */ /* 0x000fc60000000000 */
[----:B------:R-:W-:-:S04]  /*2010*/  IMAD.WIDE.U32 R4, R90, UR8, R22 ;  /* 0x000000085a047c25 */ /* 0x000fc8000f8e0016 */
[----:B------:R-:W-:Y:S02]  /*2020*/  IMAD.IADD R5, R97, 0x1, R5 ;  /* 0x0000000161057824 */ /* 0x000fe400078e0205 */
[----:B------:R-:W-:-:S04]  /*2030*/  IMAD.WIDE.U32 R4, R94, UR6, R4 ;  /* 0x000000065e047c25 */ /* 0x000fc8000f8e0004 */
[----:B------:R-:W-:Y:S01]  /*2040*/  IMAD.IADD R2, R96, 0x1, R5 ;  /* 0x0000000160027824 */ /* 0x000fe200078e0205 */
[----:B0-----:R-:W-:Y:S02]  /*2050*/  IADD3 R88, P2, P3, R95, R4, R10 ;  /* 0x000000045f587210 */ /* 0x001fe40007b5e00a */
[C---:B------:R-:W-:Y:S02]  /*2060*/  LEA R4, P1, R12.reuse, UR4, 0x1 ;  /* 0x000000040c047c11 */ /* 0x040fe4000f8208ff */
[----:B------:R-:W-:Y:S02]  /*2070*/  IADD3.X R89, R93, R2, R11, P2, P3 ;  /* 0x000000025d597210 */ /* 0x000fe400017e640b */
[----:B------:R-:W-:Y:S02]  /*2080*/  LEA.HI.X R5, R12, UR5, R3, 0x1, P1 ;  /* 0x000000050c057c11 */ /* 0x000fe400088f0c03 */
[----:B------:R-:W-:Y:S02]  /*2090*/  ISETP.GT.AND P1, PT, R16, RZ, P4 ;  /* 0x000000ff1000720c */ /* 0x000fe40002724270 */
[----:B------:R-:W-:-:S04]  /*20a0*/  LEA R2, P2, R88, UR10, 0x1 ;  /* 0x0000000a58027c11 */ /* 0x000fc8000f8408ff */
[----:B------:R-:W-:Y:S01]  /*20b0*/  LEA.HI.X R3, R88, UR11, R89, 0x1, P2 ;  /* 0x0000000b58037c11 */ /* 0x000fe200090f0c59 */
[----:B--2---:R-:W-:-:S05]  /*20c0*/  HADD2.F32 R99, -RZ, R13.H0_H0 ;  /* 0x2000000dff637230 */ /* 0x004fca0000004100 */
[----:B------:R-:W-:-:S04]  /*20d0*/  FMUL R99, R99, R18 ;  /* 0x0000001263637220 */ /* 0x000fc80000400000 */
[----:B------:R-:W-:Y:S01]  /*20e0*/  FFMA R99, R56, R0, R99 ;  /* 0x0000000038637223 */ /* 0x000fe20000000063 */
[----:B------:R-:W-:-:S04]  /*20f0*/  PRMT R56, R13, 0x7610, R56 ;  /* 0x000076100d387816 */ /* 0x000fc80000000038 */
[----:B------:R-:W-:-:S05]  /*2100*/  F2FP.F16.F32.PACK_AB R99, RZ, R99 ;  /* 0x00000063ff63723e */ /* 0x000fca00000000ff */
[----:B------:R0:W-:Y:S01]  /*2110*/  @P0 STG.E.U16 desc[UR12][R4.64], R99 ;  /* 0x0000006304000986 */ /* 0x0001e2000c10150c */
[----:B------:R-:W-:Y:S05]  /*2120*/  @!P1 BRA `(.L_x_30) ;  /* 0x0000000000049947 */ /* 0x000fea0003800000 */
[----:B------:R1:W5:Y:S02]  /*2130*/  LDG.E.LTC128B.U16 R56, desc[UR12][R2.64+0x2] ;  /* 0x0000020c02387981 */ /* 0x000364000c1e1520 */
.L_x_30:
[----:B------:R-:W-:Y:S05]  /*2140*/  BSYNC B0 ;  /* 0x0000000000007941 */ /* 0x000fea0003800000 */
.L_x_29:
[----:B------:R-:W-:Y:S01]  /*2150*/  USHF.L.U32 UR4, UR8, 0x3, URZ ;  /* 0x0000000308047899 */ /* 0x000fe2000800063f */
[----:B-----5:R-:W-:Y:S01]  /*2160*/  HADD2.F32 R13, -RZ, R56.H0_H0 ;  /* 0x20000038ff0d7230 */ /* 0x020fe20000004100 */
[----:B------:R-:W-:Y:S01]  /*2170*/  USHF.L.U64.HI UR5, UR8, 0x3, UR9 ;  /* 0x0000000308057899 */ /* 0x000fe20008010209 */
[----:B------:R-:W-:-:S03]  /*2180*/  ISETP.GT.AND P0, PT, R16, 0x8, P6 ;  /* 0x000000081000780c */ /* 0x000fc60003704270 */
[----:B------:R-:W-:Y:S02]  /*2190*/  IMAD.U32 R88, RZ, RZ, UR4 ;  /* 0x00000004ff587e24 */ /* 0x000fe4000f8e00ff */
[----:B------:R-:W-:Y:S01]  /*21a0*/  FMUL R100, R13, R18 ;  /* 0x000000120d647220 */ /* 0x000fe20000400000 */
[----:B------:R-:W-:-:S03]  /*21b0*/  IMAD.U32 R89, RZ, RZ, UR5 ;  /* 0x00000005ff597e24 */ /* 0x000fc6000f8e00ff */
[----:B------:R-:W-:Y:S01]  /*21c0*/  FFMA R100, R57, R0, R100 ;  /* 0x0000000039647223 */ /* 0x000fe20000000064 */
[----:B------:R-:W-:-:S04]  /*21d0*/  IMAD.WIDE.U32 R12, R90, UR8, R88 ;  /* 0x000000085a0c7c25 */ /* 0x000fc8000f8e0058 */
[----:B------:R-:W-:Y:S01]  /*21e0*/  IMAD.IADD R97, R97, 0x1, R13 ;  /* 0x0000000161617824 */ /* 0x000fe200078e020d */
[----:B------:R-:W-:Y:S02]  /*21f0*/  IADD3 R13, P2, R8, R12, RZ ;  /* 0x0000000c080d7210 */ /* 0x000fe40007f5e0ff */
[----:B------:R-:W-:-:S03]  /*2200*/  F2FP.F16.F32.PACK_AB R57, RZ, R100 ;  /* 0x00000064ff39723e */ /* 0x000fc600000000ff */
[----:B------:R-:W-:Y:S01]  /*2210*/  IMAD.X R102, R97, 0x1, R7, P2 ;  /* 0x0000000161667824 */ /* 0x000fe200010e0607 */
[----:B------:R-:W-:Y:S02]  /*2220*/  LEA R100, P2, R13, UR10, 0x1 ;  /* 0x0000000a0d647c11 */ /* 0x000fe4000f8408ff */
[----:B0-----:R-:W-:Y:S02]  /*2230*/  PRMT R99, R57, 0x7610, R99 ;  /* 0x0000761039637816 */ /* 0x001fe40000000063 */
[----:B------:R-:W-:-:S03]  /*2240*/  LEA.HI.X R101, R13, UR11, R102, 0x1, P2 ;  /* 0x0000000b0d657c11 */ /* 0x000fc600090f0c66 */
[----:B------:R0:W-:Y:S04]  /*2250*/  @P1 STG.E.U16 desc[UR12][R4.64+0x2], R99 ;  /* 0x0000026304001986 */ /* 0x0001e8000c10150c */
[----:B------:R-:W2:Y:S01]  /*2260*/  @P0 LDG.E.LTC128B.U16 R56, desc[UR12][R100.64] ;  /* 0x0000000c64380981 */ /* 0x000ea2000c1e1520 */
[----:B------:R-:W-:Y:S01]  /*2270*/  IADD3 R12, P1, R20, R12, RZ ;  /* 0x0000000c140c7210 */ /* 0x000fe20007f3e0ff */
[----:B------:R-:W-:Y:S04]  /*2280*/  BSSY B0, `(.L_x_31) ;  /* 0x0000014000007945 */ /* 0x000fe80003800000 */
[----:B------:R-:W-:-:S02]  /*2290*/  IMAD.X R13, R97, 0x1, R23, P1 ;  /* 0x00000001610d7824 */ /* 0x000fc400008e0617 */
[C---:B------:R-:W-:Y:S01]  /*22a0*/  IMAD.SHL.U32 R97, R14.reuse, 0x2, RZ ;  /* 0x000000020e617824 */ /* 0x040fe200078e00ff */
[----:B0-----:R-:W-:Y:S01]  /*22b0*/  SHF.L.U64.HI R99, R14, 0x1, R15 ;  /* 0x000000010e637819 */ /* 0x001fe2000001020f */
[----:B------:R-:W-:-:S03]  /*22c0*/  IMAD.WIDE.U32 R12, R94, UR6, R12 ;  /* 0x000000065e0c7c25 */ /* 0x000fc6000f8e000c */
[----:B------:R-:W-:Y:S01]  /*22d0*/  IADD3 R14, P1, R97, R4, RZ ;  /* 0x00000004610e7210 */ /* 0x000fe20007f3e0ff */
[----:B------:R-:W-:Y:S01]  /*22e0*/  IMAD.IADD R102, R96, 0x1, R13 ;  /* 0x0000000160667824 */ /* 0x000fe200078e020d */
[----:B------:R-:W-:-:S03]  /*22f0*/  IADD3 R13, P2, P3, R95, R12, R10 ;  /* 0x0000000c5f0d7210 */ /* 0x000fc60007b5e00a */
[----:B------:R-:W-:Y:S02]  /*2300*/  IMAD.X R15, R99, 0x1, R5, P1 ;  /* 0x00000001630f7824 */ /* 0x000fe400008e0605 */
[----:B--2---:R-:W-:-:S05]  /*2310*/  HADD2.F32 R57, -RZ, R56.H0_H0 ;  /* 0x20000038ff397230 */ /* 0x004fca0000004100 */
[----:B------:R-:W-:-:S04]  /*2320*/  FMUL R57, R57, R18 ;  /* 0x0000001239397220 */ /* 0x000fc80000400000 */
[----:B------:R-:W-:Y:S01]  /*2330*/  FFMA R57, R58, R0, R57 ;  /* 0x000000003a397223 */ /* 0x000fe20000000039 */
[----:B------:R-:W-:Y:S02]  /*2340*/  IADD3.X R58, R93, R102, R11, P2, P3 ;  /* 0x000000665d3a7210 */ /* 0x000fe400017e640b */
[----:B------:R-:W-:Y:S02]  /*2350*/  ISETP.GT.AND P2, PT, R16, 0x8, P4 ;  /* 0x000000081000780c */ /* 0x000fe40002744270 */
[----:B------:R-:W-:Y:S02]  /*2360*/  F2FP.F16.F32.PACK_AB R57, RZ, R57 ;  /* 0x00000039ff39723e */ /* 0x000fe400000000ff */
[----:B------:R-:W-:-:S03]  /*2370*/  LEA R12, P3, R13, UR10, 0x1 ;  /* 0x0000000a0d0c7c11 */ /* 0x000fc6000f8608ff */
[----:B------:R0:W-:Y:S01]  /*2380*/  @P0 STG.E.U16 desc[UR12][R14.64], R57 ;  /* 0x000000390e000986 */ /* 0x0001e2000c10150c */
[----:B------:R-:W-:-:S05]  /*2390*/  LEA.HI.X R13, R13, UR11, R58, 0x1, P3 ;  /* 0x0000000b0d0d7c11 */ /* 0x000fca00098f0c3a */
[----:B------:R-:W-:Y:S05]  /*23a0*/  @!P2 BRA `(.L_x_32) ;  /* 0x000000000004a947 */ /* 0x000fea0003800000 */
[----:B------:R2:W5:Y:S02]  /*23b0*/  LDG.E.LTC128B.U16 R56, desc[UR12][R12.64+0x2] ;  /* 0x0000020c0c387981 */ /* 0x000564000c1e1520 */
.L_x_32:
[----:B------:R-:W-:Y:S05]  /*23c0*/  BSYNC B0 ;  /* 0x0000000000007941 */ /* 0x000fea0003800000 */
.L_x_31:
[----:B0----5:R-:W-:Y:S01]  /*23d0*/  HADD2.F32 R57, -RZ, R56.H0_H0 ;  /* 0x20000038ff397230 */ /* 0x021fe20000004100 */
[----:B------:R-:W-:Y:S01]  /*23e0*/  ISETP.GT.AND P4, PT, R17, 0x8, PT ;  /* 0x000000081100780c */ /* 0x000fe20003f84270 */
[----:B------:R-:W-:Y:S03]  /*23f0*/  BSSY B0, `(.L_x_33) ;  /* 0x0000009000007945 */ /* 0x000fe60003800000 */
[----:B------:R-:W-:Y:S01]  /*2400*/  FMUL R58, R57, R18 ;  /* 0x00000012393a7220 */ /* 0x000fe20000400000 */
[----:B------:R-:W-:Y:S02]  /*2410*/  ISETP.GT.AND P0, PT, R16, RZ, P4 ;  /* 0x000000ff1000720c */ /* 0x000fe40002704270 */
[----:B------:R-:W-:Y:S01]  /*2420*/  P2R R100, PR, RZ, 0x10 ;  /* 0x00000010ff647803 */ /* 0x000fe20000000000 */
[----:B------:R-:W-:-:S05]  /*2430*/  FFMA R58, R59, R0, R58 ;  /* 0x000000003b3a7223 */ /* 0x000fca000000003a */
[----:B------:R-:W-:-:S05]  /*2440*/  F2FP.F16.F32.PACK_AB R58, RZ, R58 ;  /* 0x0000003aff3a723e */ /* 0x000fca00000000ff */
[----:B------:R0:W-:Y:S01]  /*2450*/  @P2 STG.E.U16 desc[UR12][R14.64+0x2], R58 ;  /* 0x0000023a0e002986 */ /* 0x0001e2000c10150c */
[----:B------:R-:W-:Y:S05]  /*2460*/  @!P0 BRA `(.L_x_34) ;  /* 0x0000000000048947 */ /* 0x000fea0003800000 */
[----:B------:R3:W5:Y:S02]  /*2470*/  LDG.E.LTC128B.U16 R56, desc[UR12][R2.64+0x10] ;  /* 0x0000100c02387981 */ /* 0x000764000c1e1520 */
.L_x_34:
[----:B------:R-:W-:Y:S05]  /*2480*/  BSYNC B0 ;  /* 0x0000000000007941 */ /* 0x000fea0003800000 */
.L_x_33:
[----:B-----5:R-:W-:Y:S01]  /*2490*/  HADD2.F32 R57, -RZ, R56.H0_H0 ;  /* 0x20000038ff397230 */ /* 0x020fe20000004100 */
        /* <DEDUP_REMOVED lines=10> */
.L_x_36:
[----:B------:R-:W-:Y:S05]  /*2540*/  BSYNC B0 ;  /* 0x0000000000007941 */ /* 0x000fea0003800000 */
.L_x_35:
[----:B----45:R-:W-:Y:S01]  /*2550*/  HADD2.F32 R57, -RZ, R56.H0_H0 ;  /* 0x20000038ff397230 */ /* 0x030fe20000004100 */
[----:B------:R-:W-:Y:S01]  /*2560*/  IADD3 R59, P0, R90, 0x40, RZ ;  /* 0x000000405a3b7810 */ /* 0x000fe20007f1e0ff */
[----:B------:R-:W-:Y:S03]  /*2570*/  BSSY B0, `(.L_x_37) ;  /* 0x000000c000007945 */ /* 0x000fe60003800000 */
[----:B0-----:R-:W-:Y:S01]  /*2580*/  FMUL R58, R57, R18 ;  /* 0x00000012393a7220 */ /* 0x001fe20000400000 */
[----:B------:R-:W-:Y:S01]  /*2590*/  IMAD.X R90, RZ, RZ, R91, P0 ;  /* 0x000000ffff5a7224 */ /* 0x000fe200000e065b */
[----:B------:R-:W-:Y:S02]  /*25a0*/  ISETP.GT.AND P0, PT, R16, 0x8, P4 ;  /* 0x000000081000780c */ /* 0x000fe40002704270 */
[----:B------:R-:W-:-:S05]  /*25b0*/  FFMA R58, R61, R0, R58 ;  /* 0x000000003d3a7223 */ /* 0x000fca000000003a */
[----:B------:R-:W-:-:S04]  /*25c0*/  F2FP.F16.F32.PACK_AB R58, RZ, R58 ;  /* 0x0000003aff3a723e */ /* 0x000fc800000000ff */
[----:B------:R-:W-:Y:S01]  /*25d0*/  PRMT R57, R58, 0x7610, R57 ;  /* 0x000076103a397816 */ /* 0x000fe20000000039 */
[----:B------:R-:W-:Y:S01]  /*25e0*/  IMAD R58, R90, UR8, RZ ;  /* 0x000000085a3a7c24 */ /* 0x000fe2000f8e02ff */
[----:B------:R-:W-:-:S03]  /*25f0*/  PRMT R90, R56, 0x7610, R90 ;  /* 0x00007610385a7816 */ /* 0x000fc6000000005a */
[----:B------:R0:W-:Y:S01]  /*2600*/  @P1 STG.E.U16 desc[UR12][R4.64+0x12], R57 ;  /* 0x0000123904001986 */ /* 0x0001e2000c10150c */
[----:B------:R-:W-:Y:S05]  /*2610*/  @!P0 BRA `(.L_x_38) ;  /* 0x0000000000048947 */ /* 0x000fea0003800000 */
[----:B------:R4:W5:Y:S02]  /*2620*/  LDG.E.LTC128B.U16 R90, desc[UR12][R12.64+0x10] ;  /* 0x0000100c0c5a7981 */ /* 0x000964000c1e1520 */
.L_x_38:
[----:B------:R-:W-:Y:S05]  /*2630*/  BSYNC B0 ;  /* 0x0000000000007941 */ /* 0x000fea0003800000 */
.L_x_37:
[----:B0----5:R-:W-:Y:S01]  /*2640*/  HADD2.F32 R57, -RZ, R90.H0_H0 ;  /* 0x2000005aff397230 */ /* 0x021fe20000004100 */
[----:B------:R-:W-:Y:S01]  /*2650*/  ISETP.GT.AND P1, PT, R16, 0x8, P3 ;  /* 0x000000081000780c */ /* 0x000fe20001f24270 */
[C---:B------:R-:W-:Y:S01]  /*2660*/  IMAD R21, R59.reuse, UR9, R58 ;  /* 0x000000093b157c24 */ /* 0x040fe2000f8e023a */
[----:B------:R-:W-:Y:S01]  /*2670*/  BSSY B0, `(.L_x_39) ;  /* 0x0000012000007945 */ /* 0x000fe20003800000 */
[----:B------:R-:W-:-:S04]  /*2680*/  IMAD.WIDE.U32 R60, R59, UR8, R22 ;  /* 0x000000083b3c7c25 */ /* 0x000fc8000f8e0016 */
[----:B------:R-:W-:Y:S01]  /*2690*/  FMUL R57, R57, R18 ;  /* 0x0000001239397220 */ /* 0x000fe20000400000 */
[----:B------:R-:W-:-:S03]  /*26a0*/  IMAD.IADD R61, R21, 0x1, R61 ;  /* 0x00000001153d7824 */ /* 0x000fc600078e023d */
[----:B------:R-:W-:Y:S01]  /*26b0*/  FFMA R62, R62, R0, R57 ;  /* 0x000000003e3e7223 */ /* 0x000fe20000000039 */
[----:B------:R-:W-:-:S04]  /*26c0*/  IMAD.WIDE.U32 R56, R59, UR8, R88 ;  /* 0x000000083b387c25 */ /* 0x000fc8000f8e0058 */
[----:B------:R-:W-:Y:S01]  /*26d0*/  F2FP.F16.F32.PACK_AB R62, RZ, R62 ;  /* 0x0000003eff3e723e */ /* 0x000fe200000000ff */
[----:B------:R-:W-:Y:S01]  /*26e0*/  IMAD.IADD R89, R21, 0x1, R57 ;  /* 0x0000000115597824 */ /* 0x000fe200078e0239 */
[----:B------:R-:W-:Y:S01]  /*26f0*/  IADD3 R22, P2, R20, R56, RZ ;  /* 0x0000003814167210 */ /* 0x000fe20007f5e0ff */
[----:B------:R-:W-:Y:S02]  /*2700*/  IMAD.WIDE.U32 R60, R94, UR6, R60 ;  /* 0x000000065e3c7c25 */ /* 0x000fe4000f8e003c */
[----:B------:R0:W-:Y:S02]  /*2710*/  @P0 STG.E.U16 desc[UR12][R14.64+0x10], R62 ;  /* 0x0000103e0e000986 */ /* 0x0001e4000c10150c */
[----:B------:R-:W-:Y:S01]  /*2720*/  IMAD.X R23, R89, 0x1, R23, P2 ;  /* 0x0000000159177824 */ /* 0x000fe200010e0617 */
[----:B------:R-:W-:Y:S01]  /*2730*/  IADD3 R58, P0, P2, R95, R60, R10 ;  /* 0x0000003c5f3a7210 */ /* 0x000fe20007a1e00a */
[----:B------:R-:W-:Y:S02]  /*2740*/  IMAD.IADD R91, R96, 0x1, R61 ;  /* 0x00000001605b7824 */ /* 0x000fe400078e023d */
[----:B------:R-:W-:-:S03]  /*2750*/  IMAD.WIDE.U32 R22, R94, UR6, R22 ;  /* 0x000000065e167c25 */ /* 0x000fc6000f8e0016 */
[----:B------:R-:W-:Y:S01]  /*2760*/  IADD3.X R91, R93, R91, R11, P0, P2 ;  /* 0x0000005b5d5b7210 */ /* 0x000fe200007e440b */
[----:B------:R-:W-:Y:S06]  /*2770*/  @!P1 BRA `(.L_x_40) ;  /* 0x0000000000049947 */ /* 0x000fec0003800000 */
[----:B------:R0:W5:Y:S02]  /*2780*/  LDG.E.LTC128B.U16 R90, desc[UR12][R12.64+0x12] ;  /* 0x0000120c0c5a7981 */ /* 0x000164000c1e1520 */
.L_x_40:
[----:B------:R-:W-:Y:S05]  /*2790*/  BSYNC B0 ;  /* 0x0000000000007941 */ /* 0x000fea0003800000 */
.L_x_39:
[----:B-----5:R-:W-:Y:S01]  /*27a0*/  HADD2.F32 R103, -RZ, R90.H0_H0 ;  /* 0x2000005aff677230 */ /* 0x020fe20000004100 */
[----:B------:R-:W-:Y:S01]  /*27b0*/  IADD3 R95, P0, P2, R95, R22, R10 ;  /* 0x000000165f5f7210 */ /* 0x000fe20007a1e00a */
[----:B------:R-:W-:Y:S01]  /*27c0*/  IMAD.IADD R10, R96, 0x1, R23 ;  /* 0x00000001600a7824 */ /* 0x000fe200078e0217 */
[C---:B------:R-:W-:Y:S01]  /*27d0*/  SHF.L.U64.HI R19, R92.reuse, 0x1, R19 ;  /* 0x000000015c137819 */ /* 0x040fe20000010213 */
[----:B------:R-:W-:Y:S02]  /*27e0*/  IMAD.SHL.U32 R61, R92, 0x2, RZ ;  /* 0x000000025c3d7824 */ /* 0x000fe400078e00ff */
[----:B------:R-:W-:Y:S01]  /*27f0*/  FMUL R20, R103, R18 ;  /* 0x0000001267147220 */ /* 0x000fe20000400000 */
[----:B------:R-:W-:Y:S01]  /*2800*/  ISETP.GT.AND P3, PT, R17, 0x10, PT ;  /* 0x000000101100780c */ /* 0x000fe20003f64270 */
[----:B------:R-:W-:Y:S01]  /*2810*/  BSSY B0, `(.L_x_41) ;  /* 0x000000b000007945 */ /* 0x000fe20003800000 */
[----:B------:R-:W-:Y:S01]  /*2820*/  IADD3.X R60, R93, R10, R11, P0, P2 ;  /* 0x0000000a5d3c7210 */ /* 0x000fe200007e440b */
[----:B------:R-:W-:Y:S01]  /*2830*/  FFMA R20, R63, R0, R20 ;  /* 0x000000003f147223 */ /* 0x000fe20000000014 */
[----:B------:R-:W-:-:S02]  /*2840*/  IADD3 R10, P0, P2, R61, R4, R97 ;  /* 0x000000043d0a7210 */ /* 0x000fc40007a1e061 */
[----:B------:R-:W-:Y:S02]  /*2850*/  P2R R88, PR, RZ, 0x8 ;  /* 0x00000008ff587803 */ /* 0x000fe40000000000 */
[----:B------:R-:W-:Y:S02]  /*2860*/  F2FP.F16.F32.PACK_AB R20, RZ, R20 ;  /* 0x00000014ff14723e */ /* 0x000fe400000000ff */
[----:B------:R-:W-:Y:S02]  /*2870*/  IADD3.X R11, R19, R5, R99, P0, P2 ;  /* 0x00000005130b7210 */ /* 0x000fe400007e4463 */
[----:B------:R-:W-:Y:S01]  /*2880*/  ISETP.GT.AND P0, PT, R16, RZ, P3 ;  /* 0x000000ff1000720c */ /* 0x000fe20001f04270 */
[----:B------:R0:W-:-:S12]  /*2890*/  @P1 STG.E.U16 desc[UR12][R14.64+0x12], R20 ;  /* 0x000012140e001986 */ /* 0x0001d8000c10150c */
[----:B0-----:R-:W-:Y:S05]  /*28a0*/  @!P0 BRA `(.L_x_42) ;  /* 0x0000000000048947 */ /* 0x001fea0003800000 */
[----:B------:R0:W5:Y:S02]  /*28b0*/  LDG.E.LTC128B.U16 R90, desc[UR12][R2.64+0x20] ;  /* 0x0000200c025a7981 */ /* 0x000164000c1e1520 */
.L_x_42:
[----:B------:R-:W-:Y:S05]  /*28c0*/  BSYNC B0 ;  /* 0x0000000000007941 */ /* 0x000fea0003800000 */
.L_x_41:
[----:B-----5:R-:W-:Y:S01]  /*28d0*/  HADD2.F32 R23, -RZ, R90.H0_H0 ;  /* 0x2000005aff177230 */ /* 0x020fe20000004100 */
[----:B------:R-:W-:Y:S01]  /*28e0*/  ISETP.GT.AND P1, PT, R17, 0x11, PT ;  /* 0x000000111100780c */ /* 0x000fe20003f24270 */
[----:B------:R-:W-:Y:S03]  /*28f0*/  BSSY B0, `(.L_x_43) ;  /* 0x0000009000007945 */ /* 0x000fe60003800000 */
[----:B------:R-:W-:-:S04]  /*2900*/  FMUL R23, R23, R18 ;  /* 0x0000001217177220 */ /* 0x000fc80000400000 */
[----:B------:R-:W-:Y:S01]  /*2910*/  FFMA R23, R64, R0, R23 ;  /* 0x0000000040177223 */ /* 0x000fe20000000017 */
[----:B------:R-:W-:-:S04]  /*2920*/  P2R R64, PR, RZ, 0x2 ;  /* 0x00000002ff407803 */ /* 0x000fc80000000000 */
[----:B------:R-:W-:-:S05]  /*2930*/  F2FP.F16.F32.PACK_AB R23, RZ, R23 ;  /* 0x00000017ff17723e */ /* 0x000fca00000000ff */
[----:B------:R0:W-:Y:S01]  /*2940*/  @P0 STG.E.U16 desc[UR12][R4.64+0x20], R23 ;  /* 0x0000201704000986 */ /* 0x0001e2000c10150c */
[----:B------:R-:W-:-:S13]  /*2950*/  ISETP.GT.AND P0, PT, R16, RZ, P1 ;  /* 0x000000ff1000720c */ /* 0x000fda0000f04270 */
[----:B0-----:R-:W-:Y:S05]  /*2960*/  @!P0 BRA `(.L_x_44) ;  /* 0x0000000000048947 */ /* 0x001fea0003800000 */
[----:B------:R0:W5:Y:S02]  /*2970*/  LDG.E.LTC128B.U16 R90, desc[UR12][R2.64+0x22] ;  /* 0x0000220c025a7981 */ /* 0x000164000c1e1520 */
.L_x_44:
[----:B------:R-:W-:Y:S05]  /*2980*/  BSYNC B0 ;  /* 0x0000000000007941 */ /* 0x000fea0003800000 */
.L_x_43:
[----:B-----5:R-:W-:Y:S01]  /*2990*/  HADD2.F32 R23, -RZ, R90.H0_H0 ;  /* 0x2000005aff177230 */ /* 0x020fe20000004100 */
[----:B------:R-:W-:Y:S04]  /*29a0*/  BSSY B0, `(.L_x_45) ;  /* 0x0000008000007945 */ /* 0x000fe80003800000 */
[----:B------:R-:W-:-:S04]  /*29b0*/  FMUL R20, R23, R18 ;  /* 0x0000001217147220 */ /* 0x000fc80000400000 */
[----:B------:R-:W-:-:S05]  /*29c0*/  FFMA R20, R65, R0, R20 ;  /* 0x0000000041147223 */ /* 0x000fca0000000014 */
[----:B------:R-:W-:-:S05]  /*29d0*/  F2FP.F16.F32.PACK_AB R20, RZ, R20 ;  /* 0x00000014ff14723e */ /* 0x000fca00000000ff */
[----:B------:R0:W-:Y:S01]  /*29e0*/  @P0 STG.E.U16 desc[UR12][R4.64+0x22], R20 ;  /* 0x0000221404000986 */ /* 0x0001e2000c10150c */
[----:B------:R-:W-:-:S13]  /*29f0*/  ISETP.GT.AND P0, PT, R16, 0x8, P3 ;  /* 0x000000081000780c */ /* 0x000fda0001f04270 */
[----:B0-----:R-:W-:Y:S05]  /*2a00*/  @!P0 BRA `(.L_x_46) ;  /* 0x0000000000048947 */ /* 0x001fea0003800000 */
[----:B------:R0:W5:Y:S02]  /*2a10*/  LDG.E.LTC128B.U16 R90, desc[UR12][R12.64+0x20] ;  /* 0x0000200c0c5a7981 */ /* 0x000164000c1e1520 */
.L_x_46:
[----:B------:R-:W-:Y:S05]  /*2a20*/  BSYNC B0 ;  /* 0x0000000000007941 */ /* 0x000fea0003800000 */
.L_x_45:
        /* <DEDUP_REMOVED lines=9> */
.L_x_48:
[----:B------:R-:W-:Y:S05]  /*2ac0*/  BSYNC B0 ;  /* 0x0000000000007941 */ /* 0x000fea0003800000 */
.L_x_47:
[----:B-----5:R-:W-:Y:S01]  /*2ad0*/  HADD2.F32 R9, -RZ, R90.H0_H0 ;  /* 0x2000005aff097230 */ /* 0x020fe20000004100 */
[----:B------:R-:W-:Y:S01]  /*2ae0*/  ISETP.GT.AND P2, PT, R17, 0x18, PT ;  /* 0x000000181100780c */ /* 0x000fe20003f44270 */
[----:B------:R-:W-:Y:S01]  /*2af0*/  IMAD.WIDE.U32 R62, R59, UR8, R6 ;  /* 0x000000083b3e7c25 */ /* 0x000fe2000f8e0006 */
[----:B------:R-:W-:Y:S03]  /*2b00*/  BSSY B0, `(.L_x_49) ;  /* 0x0000015000007945 */ /* 0x000fe60003800000 */
[----:B------:R-:W-:Y:S01]  /*2b10*/  FMUL R20, R9, R18 ;  /* 0x0000001209147220 */ /* 0x000fe20000400000 */
[----:B------:R-:W-:-:S03]  /*2b20*/  IMAD.IADD R21, R63, 0x1, R21 ;  /* 0x000000013f157824 */ /* 0x000fc600078e0215 */
[----:B------:R-:W-:-:S05]  /*2b30*/  FFMA R20, R67, R0, R20 ;  /* 0x0000000043147223 */ /* 0x000fca0000000014 */
[----:B------:R-:W-:-:S04]  /*2b40*/  F2FP.F16.F32.PACK_AB R20, RZ, R20 ;  /* 0x00000014ff14723e */ /* 0x000fc800000000ff */
[----:B------:R-:W-:-:S05]  /*2b50*/  PRMT R23, R20, 0x7610, R23 ;  /* 0x0000761014177816 */ /* 0x000fca0000000017 */
[----:B------:R1:W-:Y:S01]  /*2b60*/  @P0 STG.E.U16 desc[UR12][R14.64+0x22], R23 ;  /* 0x000022170e000986 */ /* 0x0003e2000c10150c */
[----:B------:R-:W-:-:S04]  /*2b70*/  LEA R22, P0, R62, UR10, 0x1 ;  /* 0x0000000a3e167c11 */ /* 0x000fc8000f8008ff */
[----:B-1----:R-:W-:Y:S02]  /*2b80*/  LEA.HI.X R23, R62, UR11, R21, 0x1, P0 ;  /* 0x0000000b3e177c11 */ /* 0x002fe400080f0c15 */
[----:B------:R-:W-:-:S04]  /*2b90*/  LEA R20, P0, R58, UR10, 0x1 ;  /* 0x0000000a3a147c11 */ /* 0x000fc8000f8008ff */
[----:B------:R-:W-:Y:S02]  /*2ba0*/  LEA.HI.X R21, R58, UR11, R91, 0x1, P0 ;  /* 0x0000000b3a157c11 */ /* 0x000fe400080f0c5b */
[----:B------:R-:W-:-:S05]  /*2bb0*/  IADD3 R9, P0, R8, R56, RZ ;  /* 0x0000003808097210 */ /* 0x000fca0007f1e0ff */
[----:B------:R-:W-:Y:S01]  /*2bc0*/  IMAD.X R6, R89, 0x1, R7, P0 ;  /* 0x0000000159067824 */ /* 0x000fe200000e0607 */
[----:B------:R-:W-:-:S04]  /*2bd0*/  LEA R8, P0, R9, UR10, 0x1 ;  /* 0x0000000a09087c11 */ /* 0x000fc8000f8008ff */
[----:B------:R-:W-:Y:S02]  /*2be0*/  LEA.HI.X R9, R9, UR11, R6, 0x1, P0 ;  /* 0x0000000b09097c11 */ /* 0x000fe400080f0c06 */
[----:B------:R-:W-:-:S04]  /*2bf0*/  LEA R6, P0, R95, UR10, 0x1 ;  /* 0x0000000a5f067c11 */ /* 0x000fc8000f8008ff */
[----:B------:R-:W-:Y:S02]  /*2c00*/  LEA.HI.X R7, R95, UR11, R60, 0x1, P0 ;  /* 0x0000000b5f077c11 */ /* 0x000fe400080f0c3c */
[----:B------:R-:W-:Y:S02]  /*2c10*/  ISETP.GT.AND P0, PT, R16, RZ, P2 ;  /* 0x000000ff1000720c */ /* 0x000fe40001704270 */
[----:B------:R-:W-:-:S11]  /*2c20*/  P2R R60, PR, RZ, 0x4 ;  /* 0x00000004ff3c7803 */ /* 0x000fd60000000000 */
[----:B------:R-:W-:Y:S05]  /*2c30*/  @!P0 BRA `(.L_x_50) ;  /* 0x0000000000048947 */ /* 0x000fea0003800000 */
[----:B------:R1:W5:Y:S02]  /*2c40*/  LDG.E.LTC128B.U16 R90, desc[UR12][R2.64+0x30] ;  /* 0x0000300c025a7981 */ /* 0x000364000c1e1520 */
.L_x_50:
[----:B------:R-:W-:Y:S05]  /*2c50*/  BSYNC B0 ;  /* 0x0000000000007941 */ /* 0x000fea0003800000 */
.L_x_49:
[----:B-----5:R-:W-:Y:S01]  /*2c60*/  HADD2.F32 R57, -RZ, R90.H0_H0 ;  /* 0x2000005aff397230 */ /* 0x020fe20000004100 */
[----:B------:R-:W-:Y:S01]  /*2c70*/  ISETP.GT.AND P1, PT, R17, 0x19, PT ;  /* 0x000000191100780c */ /* 0x000fe20003f24270 */
[----:B------:R-:W-:Y:S03]  /*2c80*/  BSSY B0, `(.L_x_51) ;  /* 0x0000009000007945 */ /* 0x000fe60003800000 */
[----:B------:R-:W-:Y:S01]  /*2c90*/  FMUL R57, R57, R18 ;  /* 0x0000001239397220 */ /* 0x000fe20000400000 */
[----:B------:R-:W-:-:S03]  /*2ca0*/  P2R R67, PR, RZ, 0x2 ;  /* 0x00000002ff437803 */ /* 0x000fc60000000000 */
[----:B------:R-:W-:-:S05]  /*2cb0*/  FFMA R57, R68, R0, R57 ;  /* 0x0000000044397223 */ /* 0x000fca0000000039 */
[----:B------:R-:W-:-:S05]  /*2cc0*/  F2FP.F16.F32.PACK_AB R57, RZ, R57 ;  /* 0x00000039ff39723e */ /* 0x000fca00000000ff */
[----:B------:R0:W-:Y:S01]  /*2cd0*/  @P0 STG.E.U16 desc[UR12][R4.64+0x30], R57 ;  /* 0x0000303904000986 */ /* 0x0001e2000c10150c */
[----:B------:R-:W-:-:S13]  /*2ce0*/  ISETP.GT.AND P0, PT, R16, RZ, P1 ;  /* 0x000000ff1000720c */ /* 0x000fda0000f04270 */
[----:B0-----:R-:W-:Y:S05]  /*2cf0*/  @!P0 BRA `(.L_x_52) ;  /* 0x0000000000048947 */ /* 0x001fea0003800000 */
[----:B------:R0:W5:Y:S02]  /*2d00*/  LDG.E.LTC128B.U16 R90, desc[UR12][R2.64+0x32] ;  /* 0x0000320c025a7981 */ /* 0x000164000c1e1520 */
.L_x_52:
[----:B------:R-:W-:Y:S05]  /*2d10*/  BSYNC B0 ;  /* 0x0000000000007941 */ /* 0x000fea0003800000 */
.L_x_51:
        /* <DEDUP_REMOVED lines=9> */
.L_x_54:
[----:B------:R-:W-:Y:S05]  /*2db0*/  BSYNC B0 ;  /* 0x0000000000007941 */ /* 0x000fea0003800000 */
.L_x_53:
        /* <DEDUP_REMOVED lines=9> */
.L_x_56:
[----:B------:R-:W-:Y:S05]  /*2e50*/  BSYNC B0 ;  /* 0x0000000000007941 */ /* 0x000fea0003800000 */
.L_x_55:
        /* <DEDUP_REMOVED lines=11> */
.L_x_58:
[----:B------:R-:W-:Y:S05]  /*2f10*/  BSYNC B0 ;  /* 0x0000000000007941 */ /* 0x000fea0003800000 */
.L_x_57:
        /* <DEDUP_REMOVED lines=11> */
.L_x_60:
[----:B------:R-:W-:Y:S05]  /*2fd0*/  BSYNC B0 ;  /* 0x0000000000007941 */ /* 0x000fea0003800000 */
.L_x_59:
        /* <DEDUP_REMOVED lines=9> */
.L_x_62:
[----:B------:R-:W-:Y:S05]  /*3070*/  BSYNC B0 ;  /* 0x0000000000007941 */ /* 0x000fea0003800000 */
.L_x_61:
        /* <DEDUP_REMOVED lines=9> */
.L_x_64:
[----:B------:R-:W-:Y:S05]  /*3110*/  BSYNC B0 ;  /* 0x0000000000007941 */ /* 0x000fea0003800000 */
.L_x_63:
[----:B-----5:R-:W-:Y:S01]  /*3120*/  HADD2.F32 R57, -RZ, R90.H0_H0 ;  /* 0x2000005aff397230 */ /* 0x020fe20000004100 */
[----:B------:R-:W-:Y:S01]  /*3130*/  ISETP.GT.AND P5, PT, R17, 0x28, PT ;  /* 0x000000281100780c */ /* 0x000fe20003fa4270 */
[----:B------:R-:W-:Y:S03]  /*3140*/  BSSY B0, `(.L_x_65) ;  /* 0x0000009000007945 */ /* 0x000fe60003800000 */
[----:B------:R-:W-:-:S04]  /*3150*/  FMUL R56, R57, R18 ;  /* 0x0000001239387220 */ /* 0x000fc80000400000 */
[----:B------:R-:W-:-:S05]  /*3160*/  FFMA R56, R75, R0, R56 ;  /* 0x000000004b387223 */ /* 0x000fca0000000038 */
[----:B------:R-:W-:-:S05]  /*3170*/  F2FP.F16.F32.PACK_AB R56, RZ, R56 ;  /* 0x00000038ff38723e */ /* 0x000fca00000000ff */
[----:B------:R1:W-:Y:S01]  /*3180*/  @P0 STG.E.U16 desc[UR12][R14.64+0x42], R56 ;  /* 0x000042380e000986 */ /* 0x0003e2000c10150c */
[----:B------:R-:W-:Y:S02]  /*3190*/  ISETP.GT.AND P0, PT, R16, RZ, P5 ;  /* 0x000000ff1000720c */ /* 0x000fe40002f04270 */
[----:B-1----:R-:W-:-:S11]  /*31a0*/  P2R R56, PR, RZ, 0x20 ;  /* 0x00000020ff387803 */ /* 0x002fd60000000000 */
[----:B------:R-:W-:Y:S05]  /*31b0*/  @!P0 BRA `(.L_x_66) ;  /* 0x0000000000048947 */ /* 0x000fea0003800000 */
[----:B------:R1:W5:Y:S02]  /*31c0*/  LDG.E.LTC128B.U16 R90, desc[UR12][R2.64+0x50] ;  /* 0x0000500c025a7981 */ /* 0x000364000c1e1520 */
.L_x_66:
[----:B------:R-:W-:Y:S05]  /*31d0*/  BSYNC B0 ;  /* 0x0000000000007941 */ /* 0x000fea0003800000 */
.L_x_65:
        /* <DEDUP_REMOVED lines=11> */
.L_x_68:
[----:B------:R-:W-:Y:S05]  /*3290*/  BSYNC B0 ;  /* 0x0000000000007941 */ /* 0x000fea0003800000 */
.L_x_67:
        /* <DEDUP_REMOVED lines=9> */
.L_x_70:
[----:B------:R-:W-:Y:S05]  /*3330*/  BSYNC B0 ;  /* 0x0000000000007941 */ /* 0x000fea0003800000 */
.L_x_69:
        /* <DEDUP_REMOVED lines=9> */
.L_x_72:
[----:B------:R-:W-:Y:S05]  /*33d0*/  BSYNC B0 ;  /* 0x0000000000007941 */ /* 0x000fea0003800000 */
.L_x_71:
[----:B-----5:R-:W-:Y:S01]  /*33e0*/  HADD2.F32 R57, -RZ, R90.H0_H0 ;  /* 0x2000005aff397230 */ /* 0x020fe20000004100 */
[----:B------:R-:W-:Y:S01]  /*33f0*/  ISETP.GT.AND P3, PT, R17, 0x30, PT ;  /* 0x000000301100780c */ /* 0x000fe20003f64270 */
[----:B------:R-:W-:Y:S03]  /*3400*/  BSSY B0, `(.L_x_73) ;  /* 0x0000008000007945 */ /* 0x000fe60003800000 */
[----:B------:R-:W-:-:S04]  /*3410*/  FMUL R56, R57, R18 ;  /* 0x0000001239387220 */ /* 0x000fc80000400000 */
[----:B------:R-:W-:-:S05]  /*3420*/  FFMA R56, R79, R0, R56 ;  /* 0x000000004f387223 */ /* 0x000fca0000000038 */
[----:B------:R-:W-:-:S05]  /*3430*/  F2FP.F16.F32.PACK_AB R56, RZ, R56 ;  /* 0x00000038ff38723e */ /* 0x000fca00000000ff */
[----:B------:R0:W-:Y:S01]  /*3440*/  @P0 STG.E.U16 desc[UR12][R14.64+0x52], R56 ;  /* 0x000052380e000986 */ /* 0x0001e2000c10150c */
[----:B------:R-:W-:-:S13]  /*3450*/  ISETP.GT.AND P0, PT, R16, RZ, P3 ;  /* 0x000000ff1000720c */ /* 0x000fda0001f04270 */
[----:B0-----:R-:W-:Y:S05]  /*3460*/  @!P0 BRA `(.L_x_74) ;  /* 0x0000000000048947 */ /* 0x001fea0003800000 */
[----:B------:R0:W5:Y:S02]  /*3470*/  LDG.E.LTC128B.U16 R90, desc[UR12][R2.64+0x60] ;  /* 0x0000600c025a7981 */ /* 0x000164000c1e1520 */
.L_x_74:
[----:B------:R-:W-:Y:S05]  /*3480*/  BSYNC B0 ;  /* 0x0000000000007941 */ /* 0x000fea0003800000 */
.L_x_73:
        /* <DEDUP_REMOVED lines=10> */
.L_x_76:
[----:B------:R-:W-:Y:S05]  /*3530*/  BSYNC B0 ;  /* 0x0000000000007941 */ /* 0x000fea0003800000 */
.L_x_75:
        /* <DEDUP_REMOVED lines=9> */
.L_x_78:
[----:B------:R-:W-:Y:S05]  /*35d0*/  BSYNC B0 ;  /* 0x0000000000007941 */ /* 0x000fea0003800000 */
.L_x_77:
        /* <DEDUP_REMOVED lines=9> */
.L_x_80:
[----:B------:R-:W-:Y:S05]  /*3670*/  BSYNC B0 ;  /* 0x0000000000007941 */ /* 0x000fea0003800000 */
.L_x_79:
        /* <DEDUP_REMOVED lines=10> */
.L_x_82:
[----:B------:R-:W-:Y:S05]  /*3720*/  BSYNC B0 ;  /* 0x0000000000007941 */ /* 0x000fea0003800000 */
.L_x_81:
[----:B-----5:R-:W-:Y:S01]  /*3730*/  HADD2.F32 R57, -RZ, R90.H0_H0 ;  /* 0x2000005aff397230 */ /* 0x020fe20000004100 */
[----:B------:R-:W-:Y:S04]  /*3740*/  BSSY B0, `(.L_x_83) ;  /* 0x000000f000007945 */ /* 0x000fe80003800000 */
[----:B------:R-:W-:-:S04]  /*3750*/  FMUL R57, R57, R18 ;  /* 0x0000001239397220 */ /* 0x000fc80000400000 */
[----:B------:R-:W-:-:S05]  /*3760*/  FFMA R57, R84, R0, R57 ;  /* 0x0000000054397223 */ /* 0x000fca0000000039 */
[----:B------:R-:W-:-:S05]  /*3770*/  F2FP.F16.F32.PACK_AB R57, RZ, R57 ;  /* 0x00000039ff39723e */ /* 0x000fca00000000ff */
[----:B------:R1:W-:Y:S01]  /*3780*/  @P0 STG.E.U16 desc[UR12][R4.64+0x70], R57 ;  /* 0x0000703904000986 */ /* 0x0003e2000c10150c */
[----:B------:R-:W-:-:S05]  /*3790*/  IADD3 R58, P0, R61, R14, RZ ;  /* 0x0000000e3d3a7210 */ /* 0x000fca0007f1e0ff */
[----:B------:R-:W-:Y:S01]  /*37a0*/  IMAD.X R59, R19, 0x1, R15, P0 ;  /* 0x00000001133b7824 */ /* 0x000fe200000e060f */
[----:B------:R-:W-:-:S05]  /*37b0*/  IADD3 R62, P0, R61, R14, RZ ;  /* 0x0000000e3d3e7210 */ /* 0x000fca0007f1e0ff */
[----:B------:R-:W-:Y:S01]  /*37c0*/  IMAD.X R63, R19, 0x1, R15, P0 ;  /* 0x00000001133f7824 */ /* 0x000fe200000e060f */
[----:B------:R-:W-:-:S05]  /*37d0*/  IADD3 R56, P0, R61, R4, RZ ;  /* 0x000000043d387210 */ /* 0x000fca0007f1e0ff */
[----:B-1----:R-:W-:Y:S01]  /*37e0*/  IMAD.X R57, R19, 0x1, R5, P0 ;  /* 0x0000000113397824 */ /* 0x002fe200000e0605 */
[----:B------:R-:W-:-:S04]  /*37f0*/  ISETP.GT.AND P0, PT, R17, 0x39, PT ;  /* 0x000000391100780c */ /* 0x000fc80003f04270 */
[----:B------:R-:W-:-:S13]  /*3800*/  ISETP.GT.AND P4, PT, R16, RZ, P0 ;  /* 0x000000ff1000720c */ /* 0x000fda0000784270 */
[----:B------:R-:W-:Y:S05]  /*3810*/  @!P4 BRA `(.L_x_84) ;  /* 0x000000000004c947 */ /* 0x000fea0003800000 */
[----:B------:R1:W5:Y:S02]  /*3820*/  LDG.E.LTC128B.U16 R90, desc[UR12][R2.64+0x72] ;  /* 0x0000720c025a7981 */ /* 0x000364000c1e1520 */
.L_x_84:
[----:B------:R-:W-:Y:S05]  /*3830*/  BSYNC B0 ;  /* 0x0000000000007941 */ /* 0x000fea0003800000 */
.L_x_83:
[----:B01-3-5:R-:W-:Y:S01]  /*3840*/  HADD2.F32 R3, -RZ, R90.H0_H0 ;  /* 0x2000005aff037230 */ /* 0x02bfe20000004100 */
        /* <DEDUP_REMOVED lines=8> */
.L_x_86:
[----:B------:R-:W-:Y:S05]  /*38d0*/  BSYNC B0 ;  /* 0x0000000000007941 */ /* 0x000fea0003800000 */
.L_x_85:
[----:B-----5:R-:W-:Y:S01]  /*38e0*/  HADD2.F32 R3, -RZ, R90.H0_H0 ;  /* 0x2000005aff037230 */ /* 0x020fe20000004100 */
[----:B------:R-:W-:Y:S04]  /*38f0*/  BSSY B0, `(.L_x_87) ;  /* 0x0000008000007945 */ /* 0x000fe80003800000 */
[----:B------:R-:W-:-:S04]  /*3900*/  FMUL R3, R3, R18 ;  /* 0x0000001203037220 */ /* 0x000fc80000400000 */
[----:B------:R-:W-:-:S05]  /*3910*/  FFMA R3, R86, R0, R3 ;  /* 0x0000000056037223 */ /* 0x000fca0000000003 */
[----:B------:R-:W-:-:S05]  /*3920*/  F2FP.F16.F32.PACK_AB R3, RZ, R3 ;  /* 0x00000003ff03723e */ /* 0x000fca00000000ff */
[----:B------:R1:W-:Y:S01]  /*3930*/  @P4 STG.E.U16 desc[UR12][R14.64+0x70], R3 ;  /* 0x000070030e004986 */ /* 0x0003e2000c10150c */
[----:B------:R-:W-:-:S13]  /*3940*/  ISETP.GT.AND P4, PT, R16, 0x8, P0 ;  /* 0x000000081000780c */ /* 0x000fda0000784270 */
[----:B-1----:R-:W-:Y:S05]  /*3950*/  @!P4 BRA `(.L_x_88) ;  /* 0x000000000004c947 */ /* 0x002fea0003800000 */
[----:B------:R1:W5:Y:S02]  /*3960*/  LDG.E.LTC128B.U16 R90, desc[UR12][R12.64+0x72] ;  /* 0x0000720c0c5a7981 */ /* 0x000364000c1e1520 */
.L_x_88:
[----:B------:R-:W-:Y:S05]  /*3970*/  BSYNC B0 ;  /* 0x0000000000007941 */ /* 0x000fea0003800000 */
.L_x_87:
[----:B-----5:R-:W-:-:S05]  /*3980*/  HADD2.F32 R3, -RZ, R90.H0_H0 ;  /* 0x2000005aff037230 */ /* 0x020fca0000004100 */
[----:B------:R-:W-:-:S04]  /*3990*/  FMUL R2, R3, R18 ;  /* 0x0000001203027220 */ /* 0x000fc80000400000 */
[----:B------:R-:W-:-:S05]  /*39a0*/  FFMA R2, R87, R0, R2 ;  /* 0x0000000057027223 */ /* 0x000fca0000000002 */
[----:B------:R-:W-:-:S05]  /*39b0*/  F2FP.F16.F32.PACK_AB R2, RZ, R2 ;  /* 0x00000002ff02723e */ /* 0x000fca00000000ff */
[----:B------:R3:W-:Y:S01]  /*39c0*/  @P4 STG.E.U16 desc[UR12][R14.64+0x72], R2 ;  /* 0x000072020e004986 */ /* 0x0007e2000c10150c */
[----:B------:R-:W-:-:S13]  /*39d0*/  ISETP.GT.AND P4, PT, R16, 0x40, P6 ;  /* 0x000000401000780c */ /* 0x000fda0003784270 */
[----:B------:R-:W2:Y:S01]  /*39e0*/  @P4 LDG.E.LTC128B.U16 R90, desc[UR12][R22.64] ;  /* 0x0000000c165a4981 */ /* 0x000ea2000c1e1520 */
[----:B------:R-:W-:Y:S01]  /*39f0*/  BSSY B0, `(.L_x_89) ;  /* 0x000000a000007945 */ /* 0x000fe20003800000 */
[----:B--2---:R-:W-:-:S05]  /*3a00*/  HADD2.F32 R3, -RZ, R90.H0_H0 ;  /* 0x2000005aff037230 */ /* 0x004fca0000004100 */
[----:B------:R-:W-:-:S04]  /*3a10*/  FMUL R3, R3, R18 ;  /* 0x0000001203037220 */ /* 0x000fc80000400000 */
[----:B------:R-:W-:-:S05]  /*3a20*/  FFMA R3, R24, R0, R3 ;  /* 0x0000000018037223 */ /* 0x000fca0000000003 */
[----:B------:R-:W-:-:S05]  /*3a30*/  F2FP.F16.F32.PACK_AB R3, RZ, R3 ;  /* 0x00000003ff03723e */ /* 0x000fca00000000ff */
[----:B------:R3:W-:Y:S01]  /*3a40*/  @P4 STG.E.U16 desc[UR12][R56.64], R3 ;  /* 0x0000000338004986 */ /* 0x0007e2000c10150c */
[----:B------:R-:W-:-:S04]  /*3a50*/  ISETP.NE.AND P4, PT, R98, RZ, PT ;  /* 0x000000ff6200720c */ /* 0x000fc80003f85270 */
[----:B------:R-:W-:-:S13]  /*3a60*/  ISETP.GT.AND P4, PT, R16, 0x40, P4 ;  /* 0x000000401000780c */ /* 0x000fda0002784270 */
[----:B---3--:R-:W-:Y:S05]  /*3a70*/  @!P4 BRA `(.L_x_90) ;  /* 0x000000000004c947 */ /* 0x008fea0003800000 */
[----:B------:R2:W5:Y:S02]  /*3a80*/  LDG.E.LTC128B.U16 R90, desc[UR12][R20.64+0x2] ;  /* 0x0000020c145a7981 */ /* 0x000564000c1e1520 */
.L_x_90:
[----:B------:R-:W-:Y:S05]  /*3a90*/  BSYNC B0 ;  /* 0x0000000000007941 */ /* 0x000fea0003800000 */
.L_x_89:
[----:B-----5:R-:W-:Y:S01]  /*3aa0*/  HADD2.F32 R3, -RZ, R90.H0_H0 ;  /* 0x2000005aff037230 */ /* 0x020fe20000004100 */
[----:B------:R-:W-:Y:S01]  /*3ab0*/  ISETP.GT.AND P6, PT, R16, 0x48, P6 ;  /* 0x000000481000780c */ /* 0x000fe200037c4270 */
[----:B------:R-:W-:Y:S03]  /*3ac0*/  BSSY B0, `(.L_x_91) ;  /* 0x000000a000007945 */ /* 0x000fe60003800000 */
[----:B------:R-:W-:Y:S01]  /*3ad0*/  FMUL R2, R3, R18 ;  /* 0x0000001203027220 */ /* 0x000fe20000400000 */
[----:B------:R-:W-:-:S03]  /*3ae0*/  @P4 IMAD.MOV.U32 R3, RZ, RZ, R57 ;  /* 0x000000ffff034224 */ /* 0x000fc600078e0039 */
[----:B------:R-:W-:-:S05]  /*3af0*/  FFMA R2, R25, R0, R2 ;  /* 0x0000000019027223 */ /* 0x000fca0000000002 */
[----:B------:R-:W-:-:S04]  /*3b00*/  F2FP.F16.F32.PACK_AB R2, RZ, R2 ;  /* 0x00000002ff02723e */ /* 0x000fc800000000ff */
[----:B------:R-:W-:Y:S01]  /*3b10*/  PRMT R4, R2, 0x7610, R4 ;  /* 0x0000761002047816 */ /* 0x000fe20000000004 */
[----:B------:R-:W-:-:S05]  /*3b20*/  @P4 IMAD.MOV.U32 R2, RZ, RZ, R56 ;  /* 0x000000ffff024224 */ /* 0x000fca00078e0038 */
[----:B------:R3:W-:Y:S01]  /*3b30*/  @P4 STG.E.U16 desc[UR12][R2.64+0x2], R4 ;  /* 0x0000020402004986 */ /* 0x0007e2000c10150c */
[----:B------:R-:W-:Y:S05]  /*3b40*/  @!P6 BRA `(.L_x_92) ;  /* 0x000000000004e947 */ /* 0x000fea0003800000 */
[----:B------:R0:W5:Y:S02]  /*3b50*/  LDG.E.LTC128B.U16 R90, desc[UR12][R8.64] ;  /* 0x0000000c085a7981 */ /* 0x000164000c1e1520 */
.L_x_92:
[----:B------:R-:W-:Y:S05]  /*3b60*/  BSYNC B0 ;  /* 0x0000000000007941 */ /* 0x000fea0003800000 */
.L_x_91:
[----:B---3-5:R-:W-:Y:S01]  /*3b70*/  HADD2.F32 R3, -RZ, R90.H0_H0 ;  /* 0x2000005aff037230 */ /* 0x028fe20000004100 */
[----:B------:R-:W-:Y:S01]  /*3b80*/  ISETP.NE.AND P4, PT, R98, RZ, PT ;  /* 0x000000ff6200720c */ /* 0x000fe20003f85270 */
[----:B------:R-:W-:Y:S03]  /*3b90*/  BSSY B0, `(.L_x_93) ;  /* 0x0000008000007945 */ /* 0x000fe60003800000 */
[----:B------:R-:W-:Y:S01]  /*3ba0*/  FMUL R3, R3, R18 ;  /* 0x0000001203037220 */ /* 0x000fe20000400000 */
[----:B------:R-:W-:-:S03]  /*3bb0*/  ISETP.GT.AND P4, PT, R16, 0x48, P4 ;  /* 0x000000481000780c */ /* 0x000fc60002784270 */
[----:B------:R-:W-:-:S05]  /*3bc0*/  FFMA R3, R26, R0, R3 ;  /* 0x000000001a037223 */ /* 0x000fca0000000003 */
[----:B------:R-:W-:-:S05]  /*3bd0*/  F2FP.F16.F32.PACK_AB R3, RZ, R3 ;  /* 0x00000003ff03723e */ /* 0x000fca00000000ff */
[----:B------:R3:W-:Y:S01]  /*3be0*/  @P6 STG.E.U16 desc[UR12][R58.64], R3 ;  /* 0x000000033a006986 */ /* 0x0007e2000c10150c */
[----:B------:R-:W-:Y:S05]  /*3bf0*/  @!P4 BRA `(.L_x_94) ;  /* 0x000000000004c947 */ /* 0x000fea0003800000 */
[----:B------:R0:W5:Y:S02]  /*3c00*/  LDG.E.LTC128B.U16 R90, desc[UR12][R6.64+0x2] ;  /* 0x0000020c065a7981 */ /* 0x000164000c1e1520 */
.L_x_94:
[----:B------:R-:W-:Y:S05]  /*3c10*/  BSYNC B0 ;  /* 0x0000000000007941 */ /* 0x000fea0003800000 */
.L_x_93:
[----:B---3-5:R-:W-:Y:S01]  /*3c20*/  HADD2.F32 R3, -RZ, R90.H0_H0 ;  /* 0x2000005aff037230 */ /* 0x028fe20000004100 */
[----:B------:R-:W-:Y:S01]  /*3c30*/  ISETP.NE.AND P6, PT, R100, RZ, PT ;  /* 0x000000ff6400720c */ /* 0x000fe20003fc5270 */
[----:B------:R-:W-:Y:S03]  /*3c40*/  BSSY B0, `(.L_x_95) ;  /* 0x0000008000007945 */ /* 0x000fe60003800000 */
[----:B------:R-:W-:-:S04]  /*3c50*/  FMUL R2, R3, R18 ;  /* 0x0000001203027220 */ /* 0x000fc80000400000 */
[----:B------:R-:W-:-:S05]  /*3c60*/  FFMA R2, R27, R0, R2 ;  /* 0x000000001b027223 */ /* 0x000fca0000000002 */
[----:B------:R-:W-:-:S05]  /*3c70*/  F2FP.F16.F32.PACK_AB R2, RZ, R2 ;  /* 0x00000002ff02723e */ /* 0x000fca00000000ff */
[----:B------:R3:W-:Y:S01]  /*3c80*/  @P4 STG.E.U16 desc[UR12][R62.64+0x2], R2 ;  /* 0x000002023e004986 */ /* 0x0007e2000c10150c */
[----:B------:R-:W-:-:S13]  /*3c90*/  ISETP.GT.AND P4, PT, R16, 0x40, P6 ;  /* 0x000000401000780c */ /* 0x000fda0003784270 */
[----:B---3--:R-:W-:Y:S05]  /*3ca0*/  @!P4 BRA `(.L_x_96) ;  /* 0x000000000004c947 */ /* 0x008fea0003800000 */
[----:B------:R3:W5:Y:S02]  /*3cb0*/  LDG.E.LTC128B.U16 R90, desc[UR12][R20.64+0x10] ;  /* 0x0000100c145a7981 */ /* 0x000764000c1e1520 */
.L_x_96:
[----:B------:R-:W-:Y:S05]  /*3cc0*/  BSYNC B0 ;  /* 0x0000000000007941 */ /* 0x000fea0003800000 */
.L_x_95:
[----:B-----5:R-:W-:Y:S01]  /*3cd0*/  HADD2.F32 R3, -RZ, R90.H0_H0 ;  /* 0x2000005aff037230 */ /* 0x020fe20000004100 */
[----:B------:R-:W-:Y:S01]  /*3ce0*/  ISETP.NE.AND P6, PT, R101, RZ, PT ;  /* 0x000000ff6500720c */ /* 0x000fe20003fc5270 */
[----:B------:R-:W-:Y:S01]  /*3cf0*/  @P4 IMAD.MOV.U32 R2, RZ, RZ, R56 ;  /* 0x000000ffff024224 */ /* 0x000fe200078e0038 */
[----:B------:R-:W-:Y:S02]  /*3d00*/  BSSY B0, `(.L_x_97) ;  /* 0x000000a000007945 */ /* 0x000fe40003800000 */
[----:B------:R-:W-:-:S04]  /*3d10*/  FMUL R3, R3, R18 ;  /* 0x0000001203037220 */ /* 0x000fc80000400000 */
[----:B------:R-:W-:-:S05]  /*3d20*/  FFMA R3, R28, R0, R3 ;  /* 0x000000001c037223 */ /* 0x000fca0000000003 */
[----:B------:R-:W-:-:S04]  /*3d30*/  F2FP.F16.F32.PACK_AB R3, RZ, R3 ;  /* 0x00000003ff03723e */ /* 0x000fc800000000ff */
[----:B------:R-:W-:Y:S01]  /*3d40*/  PRMT R4, R3, 0x7610, R4 ;  /* 0x0000761003047816 */ /* 0x000fe20000000004 */
[----:B------:R-:W-:-:S05]  /*3d50*/  @P4 IMAD.MOV.U32 R3, RZ, RZ, R57 ;  /* 0x000000ffff034224 */ /* 0x000fca00078e0039 */
[----:B------:R0:W-:Y:S01]  /*3d60*/  @P4 STG.E.U16 desc[UR12][R2.64+0x10], R4 ;  /* 0x0000100402004986 */ /* 0x0001e2000c10150c */
[----:B------:R-:W-:-:S13]  /*3d70*/  ISETP.GT.AND P4, PT, R16, 0x40, P6 ;  /* 0x000000401000780c */ /* 0x000fda0003784270 */
[----:B0-----:R-:W-:Y:S05]  /*3d80*/  @!P4 BRA `(.L_x_98) ;  /* 0x000000000004c947 */ /* 0x001fea0003800000 */
[----:B------:R0:W5:Y:S02]  /*3d90*/  LDG.E.LTC128B.U16 R90, desc[UR12][R20.64+0x12] ;  /* 0x0000120c145a7981 */ /* 0x000164000c1e1520 */
.L_x_98:
[----:B------:R-:W-:Y:S05]  /*3da0*/  BSYNC B0 ;  /* 0x0000000000007941 */ /* 0x000fea0003800000 */
.L_x_97:
[----:B-----5:R-:W-:Y:S01]  /*3db0*/  HADD2.F32 R3, -RZ, R90.H0_H0 ;  /* 0x2000005aff037230 */ /* 0x020fe20000004100 */
[----:B------:R-:W-:Y:S04]  /*3dc0*/  BSSY B0, `(.L_x_99) ;  /* 0x000000c000007945 */ /* 0x000fe80003800000 */
[----:B------:R-:W-:Y:S01]  /*3dd0*/  FMUL R2, R3, R18 ;  /* 0x0000001203027220 */ /* 0x000fe20000400000 */
[----:B------:R-:W-:-:S03]  /*3de0*/  @P4 IMAD.MOV.U32 R3, RZ, RZ, R57 ;  /* 0x000000ffff034224 */ /* 0x000fc600078e0039 */
[----:B------:R-:W-:-:S05]  /*3df0*/  FFMA R2, R29, R0, R2 ;  /* 0x000000001d027223 */ /* 0x000fca0000000002 */
[----:B------:R-:W-:-:S04]  /*3e00*/  F2FP.F16.F32.PACK_AB R2, RZ, R2 ;  /* 0x00000002ff02723e */ /* 0x000fc800000000ff */
[----:B------:R-:W-:Y:S01]  /*3e10*/  PRMT R4, R2, 0x7610, R4 ;  /* 0x0000761002047816 */ /* 0x000fe20000000004 */
[----:B------:R-:W-:-:S05]  /*3e20*/  @P4 IMAD.MOV.U32 R2, RZ, RZ, R56 ;  /* 0x000000ffff024224 */ /* 0x000fca00078e0038 */
[----:B------:R0:W-:Y:S01]  /*3e30*/  @P4 STG.E.U16 desc[UR12][R2.64+0x12], R4 ;  /* 0x0000120402004986 */ /* 0x0001e2000c10150c */
[----:B------:R-:W-:-:S04]  /*3e40*/  ISETP.NE.AND P4, PT, R100, RZ, PT ;  /* 0x000000ff6400720c */ /* 0x000fc80003f85270 */
[----:B------:R-:W-:-:S13]  /*3e50*/  ISETP.GT.AND P4, PT, R16, 0x48, P4 ;  /* 0x000000481000780c */ /* 0x000fda0002784270 */
[----:B0-----:R-:W-:Y:S05]  /*3e60*/  @!P4 BRA `(.L_x_100) ;  /* 0x000000000004c947 */ /* 0x001fea0003800000 */
[----:B------:R0:W5:Y:S02]  /*3e70*/  LDG.E.LTC128B.U16 R90, desc[UR12][R6.64+0x10] ;  /* 0x0000100c065a7981 */ /* 0x000164000c1e1520 */
.L_x_100:
[----:B------:R-:W-:Y:S05]  /*3e80*/  BSYNC B0 ;  /* 0x0000000000007941 */ /* 0x000fea0003800000 */
.L_x_99:
        /* <DEDUP_REMOVED lines=9> */
.L_x_102:
[----:B------:R-:W-:Y:S05]  /*3f20*/  BSYNC B0 ;  /* 0x0000000000007941 */ /* 0x000fea0003800000 */
.L_x_101:
[----:B-----5:R-:W-:Y:S01]  /*3f30*/  HADD2.F32 R3, -RZ, R90.H0_H0 ;  /* 0x2000005aff037230 */ /* 0x020fe20000004100 */
[----:B------:R-:W-:Y:S01]  /*3f40*/  ISETP.NE.AND P6, PT, R88, RZ, PT ;  /* 0x000000ff5800720c */ /* 0x000fe20003fc5270 */
        /* <DEDUP_REMOVED lines=11> */
.L_x_104:
[----:B------:R-:W-:Y:S05]  /*4000*/  BSYNC B0 ;  /* 0x0000000000007941 */ /* 0x000fea0003800000 */
.L_x_103:
        /* <DEDUP_REMOVED lines=13> */
.L_x_106:
[----:B------:R-:W-:Y:S05]  /*40e0*/  BSYNC B0 ;  /* 0x0000000000007941 */ /* 0x000fea0003800000 */
.L_x_105:
        /* <DEDUP_REMOVED lines=13> */
.L_x_108:
[----:B------:R-:W-:Y:S05]  /*41c0*/  BSYNC B0 ;  /* 0x0000000000007941 */ /* 0x000fea0003800000 */
.L_x_107:
[----:B-----5:R-:W-:Y:S01]  /*41d0*/  HADD2.F32 R3, -RZ, R90.H0_H0 ;  /* 0x2000005aff037230 */ /* 0x020fe20000004100 */
[----:B------:R-:W-:Y:S01]  /*41e0*/  BSSY B0, `(.L_x_109) ;  /* 0x000000b000007945 */ /* 0x000fe20003800000 */
[----:B------:R-:W-:-:S03]  /*41f0*/  @P4 IMAD.MOV.U32 R2, RZ, RZ, R10 ;  /* 0x000000ffff024224 */ /* 0x000fc600078e000a */
        /* <DEDUP_REMOVED lines=9> */
.L_x_110:
[----:B------:R-:W-:Y:S05]  /*4290*/  BSYNC B0 ;  /* 0x0000000000007941 */ /* 0x000fea0003800000 */
.L_x_109:
        /* <DEDUP_REMOVED lines=13> */
.L_x_112:
[----:B------:R-:W-:Y:S05]  /*4370*/  BSYNC B0 ;  /* 0x0000000000007941 */ /* 0x000fea0003800000 */
.L_x_111:
        /* <DEDUP_REMOVED lines=13> */
.L_x_114:
[----:B------:R-:W-:Y:S05]  /*4450*/  BSYNC B0 ;  /* 0x0000000000007941 */ /* 0x000fea0003800000 */
.L_x_113:
        /* <DEDUP_REMOVED lines=13> */
.L_x_116:
[----:B------:R-:W-:Y:S05]  /*4530*/  BSYNC B0 ;  /* 0x0000000000007941 */ /* 0x000fea0003800000 */
.L_x_115:
        /* <DEDUP_REMOVED lines=12> */
.L_x_118:
[----:B------:R-:W-:Y:S05]  /*4600*/  BSYNC B0 ;  /* 0x0000000000007941 */ /* 0x000fea0003800000 */
.L_x_117:
        /* <DEDUP_REMOVED lines=13> */
.L_x_120:
[----:B------:R-:W-:Y:S05]  /*46e0*/  BSYNC B0 ;  /* 0x0000000000007941 */ /* 0x000fea0003800000 */
.L_x_119:
        /* <DEDUP_REMOVED lines=13> */
.L_x_122:
[----:B------:R-:W-:Y:S05]  /*47c0*/  BSYNC B0 ;  /* 0x0000000000007941 */ /* 0x000fea0003800000 */
.L_x_121:
        /* <DEDUP_REMOVED lines=13> */
.L_x_124:
[----:B------:R-:W-:Y:S05]  /*48a0*/  BSYNC B0 ;  /* 0x0000000000007941 */ /* 0x000fea0003800000 */
.L_x_123:
        /* <DEDUP_REMOVED lines=12> */
.L_x_126:
[----:B------:R-:W-:Y:S05]  /*4970*/  BSYNC B0 ;  /* 0x0000000000007941 */ /* 0x000fea0003800000 */
.L_x_125:
        /* <DEDUP_REMOVED lines=12> */
.L_x_128:
[----:B------:R-:W-:Y:S05]  /*4a40*/  BSYNC B0 ;  /* 0x0000000000007941 */ /* 0x000fea0003800000 */
.L_x_127:
        /* <DEDUP_REMOVED lines=13> */
.L_x_130:
[----:B------:R-:W-:Y:S05]  /*4b20*/  BSYNC B0 ;  /* 0x0000000000007941 */ /* 0x000fea0003800000 */
.L_x_129:
        /* <DEDUP_REMOVED lines=12> */
.L_x_132:
[----:B------:R-:W-:Y:S05]  /*4bf0*/  BSYNC B0 ;  /* 0x0000000000007941 */ /* 0x000fea0003800000 */
.L_x_131:
[----:B0----5:R-:W-:Y:S01]  /*4c00*/  HADD2.F32 R3, -RZ, R90.H0_H0 ;  /* 0x2000005aff037230 */ /* 0x021fe20000004100 */
[----:B------:R-:W-:Y:S01]  /*4c10*/  ISETP.GT.AND P4, PT, R16, 0x48, P6 ;  /* 0x000000481000780c */ /* 0x000fe20003784270 */
        /* <DEDUP_REMOVED lines=8> */
[----:B------:R-:W-:Y:S05]  /*4ca0*/  @!P4 BRA `(.L_x_134) ;  /* 0x000000000004c947 */ /* 0x000fea0003800000 */
[----:B------:R0:W5:Y:S02]  /*4cb0*/  LDG.E.LTC128B.U16 R90, desc[UR12][R6.64+0x52] ;  /* 0x0000520c065a7981 */ /* 0x000164000c1e1520 */
.L_x_134:
[----:B------:R-:W-:Y:S05]  /*4cc0*/  BSYNC B0 ;  /* 0x0000000000007941 */ /* 0x000fea0003800000 */
.L_x_133:
[----:B0----5:R-:W-:Y:S01]  /*4cd0*/  HADD2.F32 R3, -RZ, R90.H0_H0 ;  /* 0x2000005aff037230 */ /* 0x021fe20000004100 */
        /* <DEDUP_REMOVED lines=11> */
.L_x_136:
[----:B------:R-:W-:Y:S05]  /*4d90*/  BSYNC B0 ;  /* 0x0000000000007941 */ /* 0x000fea0003800000 */
.L_x_135:
        /* <DEDUP_REMOVED lines=12> */
.L_x_138:
[----:B------:R-:W-:Y:S05]  /*4e60*/  BSYNC B0 ;  /* 0x0000000000007941 */ /* 0x000fea0003800000 */
.L_x_137:
        /* <DEDUP_REMOVED lines=12> */
.L_x_140:
[----:B------:R-:W-:Y:S05]  /*4f30*/  BSYNC B0 ;  /* 0x0000000000007941 */ /* 0x000fea0003800000 */
.L_x_139:
        /* <DEDUP_REMOVED lines=12> */
.L_x_142:
[----:B------:R-:W-:Y:S05]  /*5000*/  BSYNC B0 ;  /* 0x0000000000007941 */ /* 0x000fea0003800000 */
.L_x_141:
        /* <DEDUP_REMOVED lines=12> */
.L_x_144:
[----:B------:R-:W-:Y:S05]  /*50d0*/  BSYNC B0 ;  /* 0x0000000000007941 */ /* 0x000fea0003800000 */
.L_x_143:
        /* <DEDUP_REMOVED lines=12> */
.L_x_146:
[----:B------:R-:W-:Y:S05]  /*51a0*/  BSYNC B0 ;  /* 0x0000000000007941 */ /* 0x000fea0003800000 */
.L_x_145:
[----:B0----5:R-:W-:Y:S01]  /*51b0*/  HADD2.F32 R3, -RZ, R90.H0_H0 ;  /* 0x2000005aff037230 */ /* 0x021fe20000004100 */
[----:B------:R-:W-:Y:S01]  /*51c0*/  ISETP.GT.AND P1, PT, R16, 0x48, P1 ;  /* 0x000000481000780c */ /* 0x000fe20000f24270 */
[----:B------:R-:W-:Y:S03]  /*51d0*/  BSSY B0, `(.L_x_147) ;  /* 0x0000007000007945 */ /* 0x000fe60003800000 */
[----:B------:R-:W-:-:S04]  /*51e0*/  FMUL R2, R3, R18 ;  /* 0x0000001203027220 */ /* 0x000fc80000400000 */
[----:B------:R-:W-:-:S05]  /*51f0*/  FFMA R2, R53, R0, R2 ;  /* 0x0000000035027223 */ /* 0x000fca0000000002 */
[----:B------:R-:W-:-:S05]  /*5200*/  F2FP.F16.F32.PACK_AB R2, RZ, R2 ;  /* 0x00000002ff02723e */ /* 0x000fca00000000ff */
[----:B------:R0:W-:Y:S01]  /*5210*/  @P2 STG.E.U16 desc[UR12][R56.64+0x72], R2 ;  /* 0x0000720238002986 */ /* 0x0001e2000c10150c */
[----:B------:R-:W-:Y:S05]  /*5220*/  @!P1 BRA `(.L_x_148) ;  /* 0x0000000000049947 */ /* 0x000fea0003800000 */
[----:B------:R0:W5:Y:S02]  /*5230*/  LDG.E.LTC128B.U16 R90, desc[UR12][R6.64+0x70] ;  /* 0x0000700c065a7981 */ /* 0x000164000c1e1520 */
.L_x_148:
[----:B------:R-:W-:Y:S05]  /*5240*/  BSYNC B0 ;  /* 0x0000000000007941 */ /* 0x000fea0003800000 */
.L_x_147:
[----:B-----5:R-:W-:Y:S01]  /*5250*/  HADD2.F32 R3, -RZ, R90.H0_H0 ;  /* 0x2000005aff037230 */ /* 0x020fe20000004100 */
[----:B------:R-:W-:Y:S01]  /*5260*/  ISETP.GT.AND P0, PT, R16, 0x48, P0 ;  /* 0x000000481000780c */ /* 0x000fe20000704270 */
[----:B0-----:R-:W-:Y:S01]  /*5270*/  @P1 IMAD.MOV.U32 R2, RZ, RZ, R10 ;  /* 0x000000ffff021224 */ /* 0x001fe200078e000a */
        /* <DEDUP_REMOVED lines=9> */
.L_x_150:
[----:B------:R-:W-:Y:S05]  /*5310*/  BSYNC B0 ;  /* 0x0000000000007941 */ /* 0x000fea0003800000 */
.L_x_149:
[----:B0----5:R-:W-:-:S05]  /*5320*/  HADD2.F32 R3, -RZ, R90.H0_H0 ;  /* 0x2000005aff037230 */ /* 0x021fca0000004100 */
[----:B------:R-:W-:-:S04]  /*5330*/  FMUL R18, R3, R18 ;  /* 0x0000001203127220 */ /* 0x000fc80000400000 */
[----:B------:R-:W-:Y:S01]  /*5340*/  FFMA R18, R55, R0, R18 ;  /* 0x0000000037127223 */ /* 0x000fe20000000012 */
[----:B------:R-:W-:Y:S06]  /*5350*/  @!P0 EXIT ;  /* 0x000000000000894d */ /* 0x000fec0003800000 */
[----:B------:R-:W-:-:S05]  /*5360*/  F2FP.F16.F32.PACK_AB R18, RZ, R18 ;  /* 0x00000012ff12723e */ /* 0x000fca00000000ff */
[----:B------:R-:W-:Y:S01]  /*5370*/  STG.E.U16 desc[UR12][R10.64+0x72], R18 ;  /* 0x000072120a007986 */ /* 0x000fe2000c10150c */
[----:B------:R-:W-:Y:S05]  /*5380*/  EXIT ;  /* 0x000000000000794d */ /* 0x000fea0003800000 */
.L_x_28:
[----:B------:R-:W-:Y:S01]  /*5390*/  ULDC.64 UR4, c[0x0][0x5c8] ;  /* 0x0001720000047ab9 */ /* 0x000fe20000000a00 */
[----:B------:R-:W-:Y:S01]  /*53a0*/  ISETP.GT.AND P2, PT, R17, 0x1, PT ;  /* 0x000000011100780c */ /* 0x000fe20003f44270 */
[-C--:B------:R-:W-:Y:S01]  /*53b0*/  FMUL R56, R56, R0.reuse ;  /* 0x0000000038387220 */ /* 0x080fe20000400000 */
[----:B------:R-:W-:Y:S01]  /*53c0*/  LEA R6, P1, R12, UR4, 0x1 ;  /* 0x000000040c067c11 */ /* 0x000fe2000f8208ff */
[C---:B------:R-:W-:Y:S02]  /*53d0*/  IMAD.SHL.U32 R11, R14.reuse, 0x2, RZ ;  /* 0x000000020e0b7824 */ /* 0x040fe400078e00ff */
[-C--:B------:R-:W-:Y:S01]  /*53e0*/  FMUL R57, R57, R0.reuse ;  /* 0x0000000039397220 */ /* 0x080fe20000400000 */
[----:B------:R-:W-:Y:S01]  /*53f0*/  SHF.L.U64.HI R15, R14, 0x1, R15 ;  /* 0x000000010e0f7819 */ /* 0x000fe2000001020f */
[-C--:B------:R-:W-:Y:S01]  /*5400*/  FMUL R58, R58, R0.reuse ;  /* 0x000000003a3a7220 */ /* 0x080fe20000400000 */
[----:B------:R-:W-:Y:S01]  /*5410*/  LEA.HI.X R7, R12, UR5, R3, 0x1, P1 ;  /* 0x000000050c077c11 */ /* 0x000fe200088f0c03 */
[-C--:B------:R-:W-:Y:S01]  /*5420*/  FMUL R59, R59, R0.reuse ;  /* 0x000000003b3b7220 */ /* 0x080fe20000400000 */
[----:B------:R-:W-:Y:S01]  /*5430*/  ISETP.GT.AND P1, PT, R16, RZ, P2 ;  /* 0x000000ff1000720c */ /* 0x000fe20001724270 */
[----:B------:R-:W-:Y:S01]  /*5440*/  FMUL R60, R60, R0 ;  /* 0x000000003c3c7220 */ /* 0x000fe20000400000 */
[----:B------:R-:W-:Y:S01]  /*5450*/  F2FP.F16.F32.PACK_AB R56, RZ, R56 ;  /* 0x00000038ff38723e */ /* 0x000fe200000000ff */
[----:B------:R-:W-:Y:S01]  /*5460*/  FMUL R61, R61, R0 ;  /* 0x000000003d3d7220 */ /* 0x000fe20000400000 */
[----:B------:R-:W-:Y:S01]  /*5470*/  F2FP.F16.F32.PACK_AB R57, RZ, R57 ;  /* 0x00000039ff39723e */ /* 0x000fe200000000ff */
[----:B------:R-:W-:Y:S01]  /*5480*/  IMAD.SHL.U32 R9, R92, 0x2, RZ ;  /* 0x000000025c097824 */ /* 0x000fe200078e00ff */
[----:B------:R-:W-:Y:S01]  /*5490*/  ISETP.GT.AND P5, PT, R17, 0x8, PT ;  /* 0x000000081100780c */ /* 0x000fe20003fa4270 */
[----:B------:R-:W-:Y:S01]  /*54a0*/  @P0 STG.E.U16 desc[UR12][R6.64], R56 ;  /* 0x0000003806000986 */ /* 0x000fe2000c10150c */
[----:B------:R-:W-:Y:S01]  /*54b0*/  IADD3 R4, P0, R11, R6, RZ ;  /* 0x000000060b047210 */ /* 0x000fe20007f1e0ff */
[-C--:B------:R-:W-:Y:S01]  /*54c0*/  FMUL R62, R62, R0.reuse ;  /* 0x000000003e3e7220 */ /* 0x080fe20000400000 */
[----:B------:R-:W-:Y:S01]  /*54d0*/  ISETP.GT.AND P4, PT, R17, 0x9, PT ;  /* 0x000000091100780c */ /* 0x000fe20003f84270 */
[----:B------:R-:W-:Y:S01]  /*54e0*/  FMUL R63, R63, R0 ;  /* 0x000000003f3f7220 */ /* 0x000fe20000400000 */
[C---:B------:R-:W-:Y:S01]  /*54f0*/  ISETP.GT.AND P3, PT, R16.reuse, 0x8, P6 ;  /* 0x000000081000780c */ /* 0x040fe20003764270 */
[----:B------:R-:W-:Y:S01]  /*5500*/  @P1 IMAD.MOV.U32 R2, RZ, RZ, R6 ;  /* 0x000000ffff021224 */ /* 0x000fe200078e0006 */
[C---:B------:R-:W-:Y:S01]  /*5510*/  ISETP.GT.AND P2, PT, R16.reuse, 0x8, P2 ;  /* 0x000000081000780c */ /* 0x040fe20001744270 */
[--C-:B------:R-:W-:Y:S01]  /*5520*/  @P1 IMAD.MOV.U32 R3, RZ, RZ, R7.reuse ;  /* 0x000000ffff031224 */ /* 0x100fe200078e0007 */
[----:B------:R-:W-:Y:S01]  /*5530*/  F2FP.F16.F32.PACK_AB R58, RZ, R58 ;  /* 0x0000003aff3a723e */ /* 0x000fe200000000ff */
[----:B------:R-:W-:Y:S01]  /*5540*/  IMAD.X R5, R15, 0x1, R7, P0 ;  /* 0x000000010f057824 */ /* 0x000fe200000e0607 */
[----:B------:R-:W-:Y:S01]  /*5550*/  ISETP.GT.AND P0, PT, R16, RZ, P5 ;  /* 0x000000ff1000720c */ /* 0x000fe20002f04270 */
[-C--:B------:R-:W-:Y:S01]  /*5560*/  FMUL R64, R64, R0.reuse ;  /* 0x0000000040407220 */ /* 0x080fe20000400000 */
[----:B------:R0:W-:Y:S01]  /*5570*/  @P1 STG.E.U16 desc[UR12][R2.64+0x2], R57 ;  /* 0x0000023902001986 */ /* 0x0001e2000c10150c */
[----:B------:R-:W-:Y:S01]  /*5580*/  ISETP.GT.AND P1, PT, R16, RZ, P4 ;  /* 0x000000ff1000720c */ /* 0x000fe20002724270 */
[-C--:B------:R-:W-:Y:S01]  /*5590*/  FMUL R65, R65, R0.reuse ;  /* 0x0000000041417220 */ /* 0x080fe20000400000 */
[----:B------:R-:W-:Y:S01]  /*55a0*/  F2FP.F16.F32.PACK_AB R59, RZ, R59 ;  /* 0x0000003bff3b723e */ /* 0x000fe200000000ff */
[----:B------:R-:W-:Y:S01]  /*55b0*/  FMUL R66, R66, R0 ;  /* 0x0000000042427220 */ /* 0x000fe20000400000 */
[----:B------:R-:W-:Y:S01]  /*55c0*/  F2FP.F16.F32.PACK_AB R60, RZ, R60 ;  /* 0x0000003cff3c723e */ /* 0x000fe200000000ff */
[----:B------:R-:W-:Y:S01]  /*55d0*/  @P3 STG.E.U16 desc[UR12][R4.64], R58 ;  /* 0x0000003a04003986 */ /* 0x000fe2000c10150c */
[----:B------:R-:W-:Y:S01]  /*55e0*/  F2FP.F16.F32.PACK_AB R61, RZ, R61 ;  /* 0x0000003dff3d723e */ /* 0x000fe200000000ff */
[-C--:B------:R-:W-:Y:S01]  /*55f0*/  FMUL R67, R67, R0.reuse ;  /* 0x0000000043437220 */ /* 0x080fe20000400000 */
[----:B------:R-:W-:Y:S01]  /*5600*/  SHF.L.U64.HI R19, R92, 0x1, R19 ;  /* 0x000000015c137819 */ /* 0x000fe20000010213 */
[----:B------:R-:W-:Y:S01]  /*5610*/  @P2 STG.E.U16 desc[UR12][R4.64+0x2], R59 ;  /* 0x0000023b04002986 */ /* 0x000fe2000c10150c */
[----:B------:R-:W-:Y:S01]  /*5620*/  ISETP.GT.AND P2, PT, R16, 0x8, P5 ;  /* 0x000000081000780c */ /* 0x000fe20002f44270 */
[----:B------:R-:W-:Y:S01]  /*5630*/  FMUL R68, R68, R0 ;  /* 0x0000000044447220 */ /* 0x000fe20000400000 */
[----:B------:R-:W-:Y:S01]  /*5640*/  ISETP.GT.AND P3, PT, R17, 0x10, PT ;  /* 0x000000101100780c */ /* 0x000fe20003f64270 */
[----:B------:R-:W-:Y:S01]  /*5650*/  @P0 STG.E.U16 desc[UR12][R6.64+0x10], R60 ;  /* 0x0000103c06000986 */ /* 0x000fe2000c10150c */
[----:B------:R-:W-:Y:S01]  /*5660*/  F2FP.F16.F32.PACK_AB R62, RZ, R62 ;  /* 0x0000003eff3e723e */ /* 0x000fe200000000ff */
[----:B------:R-:W-:Y:S01]  /*5670*/  FMUL R69, R69, R0 ;  /* 0x0000000045457220 */ /* 0x000fe20000400000 */
[----:B------:R-:W-:Y:S01]  /*5680*/  F2FP.F16.F32.PACK_AB R63, RZ, R63 ;  /* 0x0000003fff3f723e */ /* 0x000fe200000000ff */
[----:B------:R-:W-:Y:S01]  /*5690*/  @P1 STG.E.U16 desc[UR12][R6.64+0x12], R61 ;  /* 0x0000123d06001986 */ /* 0x000fe2000c10150c */
[----:B0-----:R-:W-:Y:S01]  /*56a0*/  IADD3 R2, P0, P1, R9, R6, R11 ;  /* 0x0000000609027210 */ /* 0x001fe2000791e00b */
[----:B------:R-:W-:Y:S01]  /*56b0*/  FMUL R70, R70, R0 ;  /* 0x0000000046467220 */ /* 0x000fe20000400000 */
[----:B------:R-:W-:Y:S01]  /*56c0*/  F2FP.F16.F32.PACK_AB R64, RZ, R64 ;  /* 0x00000040ff40723e */ /* 0x000fe200000000ff */
[-C--:B------:R-:W-:Y:S01]  /*56d0*/  FMUL R71, R71, R0.reuse ;  /* 0x0000000047477220 */ /* 0x080fe20000400000 */
[----:B------:R-:W-:Y:S01]  /*56e0*/  IADD3.X R3, R19, R7, R15, P0, P1 ;  /* 0x0000000713037210 */ /* 0x000fe200007e240f */
[----:B------:R-:W-:Y:S01]  /*56f0*/  @P2 STG.E.U16 desc[UR12][R4.64+0x10], R62 ;  /* 0x0000103e04002986 */ /* 0x000fe2000c10150c */
[----:B------:R-:W-:Y:S01]  /*5700*/  ISETP.GT.AND P1, PT, R16, 0x8, P4 ;  /* 0x000000081000780c */ /* 0x000fe20002724270 */
[-C--:B------:R-:W-:Y:S01]  /*5710*/  FMUL R72, R72, R0.reuse ;  /* 0x0000000048487220 */ /* 0x080fe20000400000 */
[----:B------:R-:W-:Y:S01]  /*5720*/  ISETP.GT.AND P0, PT, R16, RZ, P3 ;  /* 0x000000ff1000720c */ /* 0x000fe20001f04270 */
[-C--:B------:R-:W-:Y:S01]  /*5730*/  FMUL R73, R73, R0.reuse ;  /* 0x0000000049497220 */ /* 0x080fe20000400000 */
[----:B------:R-:W-:Y:S01]  /*5740*/  ISETP.GT.AND P2, PT, R17, 0x11, PT ;  /* 0x000000111100780c */ /* 0x000fe20003f44270 */
[-C--:B------:R-:W-:Y:S01]  /*5750*/  FMUL R74, R74, R0.reuse ;  /* 0x000000004a4a7220 */ /* 0x080fe20000400000 */
[----:B------:R-:W-:Y:S01]  /*5760*/  F2FP.F16.F32.PACK_AB R65, RZ, R65 ;  /* 0x00000041ff41723e */ /* 0x000fe200000000ff */
[----:B------:R-:W-:Y:S01]  /*5770*/  FMUL R75, R75, R0 ;  /* 0x000000004b4b7220 */ /* 0x000fe20000400000 */
[----:B------:R-:W-:Y:S01]  /*5780*/  F2FP.F16.F32.PACK_AB R66, RZ, R66 ;  /* 0x00000042ff42723e */ /* 0x000fe200000000ff */
[-C--:B------:R-:W-:Y:S01]  /*5790*/  FMUL R76, R76, R0.reuse ;  /* 0x000000004c4c7220 */ /* 0x080fe20000400000 */
[----:B------:R-:W-:Y:S01]  /*57a0*/  F2FP.F16.F32.PACK_AB R67, RZ, R67 ;  /* 0x00000043ff43723e */ /* 0x000fe200000000ff */
[----:B------:R-:W-:Y:S01]  /*57b0*/  FMUL R77, R77, R0 ;  /* 0x000000004d4d7220 */ /* 0x000fe20000400000 */
[----:B------:R-:W-:Y:S01]  /*57c0*/  F2FP.F16.F32.PACK_AB R68, RZ, R68 ;  /* 0x00000044ff44723e */ /* 0x000fe200000000ff */
[----:B------:R-:W-:Y:S01]  /*57d0*/  @P1 STG.E.U16 desc[UR12][R4.64+0x12], R63 ;  /* 0x0000123f04001986 */ /* 0x000fe2000c10150c */
[----:B------:R-:W-:Y:S01]  /*57e0*/  ISETP.GT.AND P1, PT, R17, 0x19, PT ;  /* 0x000000191100780c */ /* 0x000fe20003f24270 */
[-C--:B------:R-:W-:Y:S01]  /*57f0*/  FMUL R78, R78, R0.reuse ;  /* 0x000000004e4e7220 */ /* 0x080fe20000400000 */
[----:B------:R-:W-:Y:S01]  /*5800*/  F2FP.F16.F32.PACK_AB R69, RZ, R69 ;  /* 0x00000045ff45723e */ /* 0x000fe200000000ff */
[----:B------:R-:W-:Y:S01]  /*5810*/  @P0 STG.E.U16 desc[UR12][R6.64+0x20], R64 ;  /* 0x0000204006000986 */ /* 0x000fe2000c10150c */
[----:B------:R-:W-:Y:S01]  /*5820*/  ISETP.GT.AND P0, PT, R16, RZ, P2 ;  /* 0x000000ff1000720c */ /* 0x000fe20001704270 */
[----:B------:R-:W-:Y:S01]  /*5830*/  FMUL R79, R79, R0 ;  /* 0x000000004f4f7220 */ /* 0x000fe20000400000 */
[----:B------:R-:W-:Y:S01]  /*5840*/  F2FP.F16.F32.PACK_AB R70, RZ, R70 ;  /* 0x00000046ff46723e */ /* 0x000fe200000000ff */
        /* <DEDUP_REMOVED lines=10> */
[----:B------:R-:W-:Y:S01]  /*58f0*/  @P0 STG.E.U16 desc[UR12][R6.64+0x22], R65 ;  /* 0x0000224106000986 */ /* 0x000fe2000c10150c */
[----:B------:R-:W-:Y:S01]  /*5900*/  ISETP.GT.AND P0, PT, R16, 0x8, P3 ;  /* 0x000000081000780c */ /* 0x000fe20001f04270 */
[-C--:B------:R-:W-:Y:S01]  /*5910*/  FMUL R85, R85, R0.reuse ;  /* 0x0000000055557220 */ /* 0x080fe20000400000 */
[----:B------:R-:W-:Y:S01]  /*5920*/  ISETP.GT.AND P5, PT, R17, 0x28, PT ;  /* 0x000000281100780c */ /* 0x000fe20003fa4270 */
        /* <DEDUP_REMOVED lines=8> */
[-C--:B------:R-:W-:Y:S01]  /*59b0*/  FMUL R26, R26, R0.reuse ;  /* 0x000000001a1a7220 */ /* 0x080fe20000400000 */
[----:B------:R-:W-:Y:S01]  /*59c0*/  ISETP.GT.AND P4, PT, R17, 0x30, PT ;  /* 0x000000301100780c */ /* 0x000fe20003f84270 */
[----:B------:R-:W-:Y:S01]  /*59d0*/  @P0 STG.E.U16 desc[UR12][R4.64+0x20], R66 ;  /* 0x0000204204000986 */ /* 0x000fe2000c10150c */
[----:B------:R-:W-:Y:S01]  /*59e0*/  ISETP.GT.AND P0, PT, R16, 0x8, P2 ;  /* 0x000000081000780c */ /* 0x000fe20001704270 */
[-C--:B------:R-:W-:Y:S01]  /*59f0*/  FMUL R27, R27, R0.reuse ;  /* 0x000000001b1b7220 */ /* 0x080fe20000400000 */
[----:B------:R-:W-:Y:S01]  /*5a00*/  ISETP.GT.AND P2, PT, R17, 0x18, PT ;  /* 0x000000181100780c */ /* 0x000fe20003f44270 */
[----:B------:R-:W-:Y:S01]  /*5a10*/  FMUL R28, R28, R0 ;  /* 0x000000001c1c7220 */ /* 0x000fe20000400000 */
[----:B------:R-:W-:Y:S01]  /*5a20*/  F2FP.F16.F32.PACK_AB R80, RZ, R80 ;  /* 0x00000050ff50723e */ /* 0x000fe200000000ff */
        /* <DEDUP_REMOVED lines=8> */
[----:B------:R-:W-:Y:S01]  /*5ab0*/  @P0 STG.E.U16 desc[UR12][R4.64+0x22], R67 ;  /* 0x0000224304000986 */ /* 0x000fe2000c10150c */
[----:B------:R-:W-:Y:S01]  /*5ac0*/  ISETP.GT.AND P0, PT, R16, RZ, P2 ;  /* 0x000000ff1000720c */ /* 0x000fe20001704270 */
[----:B------:R-:W-:Y:S01]  /*5ad0*/  FMUL R33, R33, R0 ;  /* 0x0000000021217220 */ /* 0x000fe20000400000 */
[----:B------:R-:W-:Y:S01]  /*5ae0*/  F2FP.F16.F32.PACK_AB R84, RZ, R84 ;  /* 0x00000054ff54723e */ /* 0x000fe200000000ff */
[-C--:B------:R-:W-:Y:S01]  /*5af0*/  FMUL R34, R34, R0.reuse ;  /* 0x0000000022227220 */ /* 0x080fe20000400000 */
[----:B------:R-:W-:Y:S01]  /*5b00*/  P2R R14, PR, RZ, 0x20 ;  /* 0x00000020ff0e7803 */ /* 0x000fe20000000000 */
        /* <DEDUP_REMOVED lines=9> */
[----:B------:R-:W-:Y:S01]  /*5ba0*/  ISETP.GT.AND P0, PT, R16, RZ, P1 ;  /* 0x000000ff1000720c */ /* 0x000fe20000f04270 */
        /* <DEDUP_REMOVED lines=13> */
[----:B------:R-:W-:Y:S01]  /*5c80*/  ISETP.GT.AND P0, PT, R16, 0x8, P2 ;  /* 0x000000081000780c */ /* 0x000fe20001704270 */
        /* <DEDUP_REMOVED lines=22> */
[----:B------:R-:W-:Y:S01]  /*5df0*/  FMUL R0, R55, R0 ;  /* 0x0000000037007220 */ /* 0x000fe20000400000 */
[----:B------:R-:W-:-:S02]  /*5e00*/  F2FP.F16.F32.PACK_AB R39, RZ, R39 ;  /* 0x00000027ff27723e */ /* 0x000fc400000000ff */
[----:B------:R-:W-:Y:S01]  /*5e10*/  F2FP.F16.F32.PACK_AB R40, RZ, R40 ;  /* 0x00000028ff28723e */ /* 0x000fe200000000ff */
[----:B------:R-:W-:Y:S01]  /*5e20*/  @P0 STG.E.U16 desc[UR12][R4.64+0x32], R71 ;  /* 0x0000324704000986 */ /* 0x000fe2000c10150c */
[----:B------:R-:W-:Y:S02]  /*5e30*/  ISETP.GT.AND P0, PT, R16, RZ, P2 ;  /* 0x000000ff1000720c */ /* 0x000fe40001704270 */
[----:B------:R-:W-:Y:S02]  /*5e40*/  F2FP.F16.F32.PACK_AB R41, RZ, R41 ;  /* 0x00000029ff29723e */ /* 0x000fe400000000ff */
[----:B------:R-:W-:Y:S02]  /*5e50*/  F2FP.F16.F32.PACK_AB R42, RZ, R42 ;  /* 0x0000002aff2a723e */ /* 0x000fe400000000ff */
[----:B------:R-:W-:Y:S02]  /*5e60*/  F2FP.F16.F32.PACK_AB R43, RZ, R43 ;  /* 0x0000002bff2b723e */ /* 0x000fe400000000ff */
[----:B------:R-:W-:-:S02]  /*5e70*/  F2FP.F16.F32.PACK_AB R44, RZ, R44 ;  /* 0x0000002cff2c723e */ /* 0x000fc400000000ff */
[----:B------:R-:W-:Y:S02]  /*5e80*/  F2FP.F16.F32.PACK_AB R45, RZ, R45 ;  /* 0x0000002dff2d723e */ /* 0x000fe400000000ff */
[----:B------:R-:W-:Y:S01]  /*5e90*/  F2FP.F16.F32.PACK_AB R46, RZ, R46 ;  /* 0x0000002eff2e723e */ /* 0x000fe200000000ff */
[----:B------:R-:W-:Y:S01]  /*5ea0*/  @P0 STG.E.U16 desc[UR12][R6.64+0x40], R72 ;  /* 0x0000404806000986 */ /* 0x000fe2000c10150c */
[----:B------:R-:W-:Y:S02]  /*5eb0*/  ISETP.GT.AND P0, PT, R16, RZ, P1 ;  /* 0x000000ff1000720c */ /* 0x000fe40000f04270 */
[----:B------:R-:W-:Y:S02]  /*5ec0*/  F2FP.F16.F32.PACK_AB R47, RZ, R47 ;  /* 0x0000002fff2f723e */ /* 0x000fe400000000ff */
[----:B------:R-:W-:Y:S02]  /*5ed0*/  F2FP.F16.F32.PACK_AB R48, RZ, R48 ;  /* 0x00000030ff30723e */ /* 0x000fe400000000ff */
[----:B------:R-:W-:-:S02]  /*5ee0*/  F2FP.F16.F32.PACK_AB R49, RZ, R49 ;  /* 0x00000031ff31723e */ /* 0x000fc400000000ff */
[----:B------:R-:W-:Y:S02]  /*5ef0*/  F2FP.F16.F32.PACK_AB R50, RZ, R50 ;  /* 0x00000032ff32723e */ /* 0x000fe400000000ff */
[----:B------:R-:W-:Y:S02]  /*5f00*/  F2FP.F16.F32.PACK_AB R51, RZ, R51 ;  /* 0x00000033ff33723e */ /* 0x000fe400000000ff */
[----:B------:R-:W-:Y:S01]  /*5f10*/  F2FP.F16.F32.PACK_AB R52, RZ, R52 ;  /* 0x00000034ff34723e */ /* 0x000fe200000000ff */
[----:B------:R-:W-:Y:S01]  /*5f20*/  @P0 STG.E.U16 desc[UR12][R6.64+0x42], R73 ;  /* 0x0000424906000986 */ /* 0x000fe2000c10150c */
[----:B------:R-:W-:Y:S02]  /*5f30*/  ISETP.GT.AND P0, PT, R16, 0x8, P2 ;  /* 0x000000081000780c */ /* 0x000fe40001704270 */
[----:B------:R-:W-:Y:S02]  /*5f40*/  ISETP.GT.AND P2, PT, R17, 0x38, PT ;  /* 0x000000381100780c */ /* 0x000fe40003f44270 */
[----:B------:R-:W-:-:S02]  /*5f50*/  F2FP.F16.F32.PACK_AB R53, RZ, R53 ;  /* 0x00000035ff35723e */ /* 0x000fc400000000ff */
[----:B------:R-:W-:-:S07]  /*5f60*/  F2FP.F16.F32.PACK_AB R54, RZ, R54 ;  /* 0x00000036ff36723e */ /* 0x000fce00000000ff */
[----:B------:R-:W-:Y:S01]  /*5f70*/  @P0 STG.E.U16 desc[UR12][R4.64+0x40], R74 ;  /* 0x0000404a04000986 */ /* 0x000fe2000c10150c */
[----:B------:R-:W-:-:S13]  /*5f80*/  ISETP.GT.AND P0, PT, R16, 0x8, P1 ;  /* 0x000000081000780c */ /* 0x000fda0000f04270 */
[----:B------:R-:W-:Y:S01]  /*5f90*/  @P0 STG.E.U16 desc[UR12][R4.64+0x42], R75 ;  /* 0x0000424b04000986 */ /* 0x000fe2000c10150c */
[----:B------:R-:W-:-:S13]  /*5fa0*/  ISETP.GT.AND P0, PT, R16, RZ, P5 ;  /* 0x000000ff1000720c */ /* 0x000fda0002f04270 */
[----:B------:R-:W-:Y:S01]  /*5fb0*/  @P0 STG.E.U16 desc[UR12][R6.64+0x50], R76 ;  /* 0x0000504c06000986 */ /* 0x000fe2000c10150c */
[----:B------:R-:W-:-:S04]  /*5fc0*/  ISETP.GT.AND P0, PT, R17, 0x29, PT ;  /* 0x000000291100780c */ /* 0x000fc80003f04270 */
[----:B------:R-:W-:-:S13]  /*5fd0*/  ISETP.GT.AND P1, PT, R16, RZ, P0 ;  /* 0x000000ff1000720c */ /* 0x000fda0000724270 */
[----:B------:R-:W-:Y:S01]  /*5fe0*/  @P1 STG.E.U16 desc[UR12][R6.64+0x52], R77 ;  /* 0x0000524d06001986 */ /* 0x000fe2000c10150c */
[----:B------:R-:W-:-:S13]  /*5ff0*/  ISETP.GT.AND P1, PT, R16, 0x8, P5 ;  /* 0x000000081000780c */ /* 0x000fda0002f24270 */
[----:B------:R-:W-:Y:S01]  /*6000*/  @P1 STG.E.U16 desc[UR12][R4.64+0x50], R78 ;  /* 0x0000504e04001986 */ /* 0x000fe2000c10150c */
[----:B------:R-:W-:-:S13]  /*6010*/  ISETP.GT.AND P1, PT, R16, 0x8, P0 ;  /* 0x000000081000780c */ /* 0x000fda0000724270 */
[----:B------:R-:W-:Y:S01]  /*6020*/  @P1 STG.E.U16 desc[UR12][R4.64+0x52], R79 ;  /* 0x0000524f04001986 */ /* 0x000fe2000c10150c */
[----:B------:R-:W-:-:S13]  /*6030*/  ISETP.GT.AND P1, PT, R16, RZ, P4 ;  /* 0x000000ff1000720c */ /* 0x000fda0002724270 */
[----:B------:R-:W-:Y:S01]  /*6040*/  @P1 STG.E.U16 desc[UR12][R6.64+0x60], R80 ;  /* 0x0000605006001986 */ /* 0x000fe2000c10150c */
[----:B------:R-:W-:-:S13]  /*6050*/  ISETP.GT.AND P1, PT, R16, RZ, P3 ;  /* 0x000000ff1000720c */ /* 0x000fda0001f24270 */
[----:B------:R-:W-:Y:S01]  /*6060*/  @P1 STG.E.U16 desc[UR12][R6.64+0x62], R81 ;  /* 0x0000625106001986 */ /* 0x000fe2000c10150c */
[----:B------:R-:W-:-:S13]  /*6070*/  ISETP.GT.AND P1, PT, R16, 0x8, P4 ;  /* 0x000000081000780c */ /* 0x000fda0002724270 */
[----:B------:R-:W-:Y:S01]  /*6080*/  @P1 STG.E.U16 desc[UR12][R4.64+0x60], R82 ;  /* 0x0000605204001986 */ /* 0x000fe2000c10150c */
[----:B------:R-:W-:-:S13]  /*6090*/  ISETP.GT.AND P1, PT, R16, 0x8, P3 ;  /* 0x000000081000780c */ /* 0x000fda0001f24270 */
[----:B------:R-:W-:Y:S01]  /*60a0*/  @P1 STG.E.U16 desc[UR12][R4.64+0x62], R83 ;  /* 0x0000625304001986 */ /* 0x000fe2000c10150c */
[----:B------:R-:W-:-:S05]  /*60b0*/  IADD3 R10, P1, R9, R4, RZ ;  /* 0x00000004090a7210 */ /* 0x000fca0007f3e0ff */
[----:B------:R-:W-:Y:S01]  /*60c0*/  IMAD.X R11, R19, 0x1, R5, P1 ;  /* 0x00000001130b7824 */ /* 0x000fe200008e0605 */
[----:B------:R-:W-:-:S13]  /*60d0*/  ISETP.GT.AND P1, PT, R16, RZ, P2 ;  /* 0x000000ff1000720c */ /* 0x000fda0001724270 */
[----:B------:R-:W-:Y:S01]  /*60e0*/  @P1 STG.E.U16 desc[UR12][R6.64+0x70], R84 ;  /* 0x0000705406001986 */ /* 0x000fe2000c10150c */
[----:B------:R-:W-:-:S05]  /*60f0*/  IADD3 R12, P1, R9, R4, RZ ;  /* 0x00000004090c7210 */ /* 0x000fca0007f3e0ff */
[----:B------:R-:W-:Y:S01]  /*6100*/  IMAD.X R13, R19, 0x1, R5, P1 ;  /* 0x00000001130d7824 */ /* 0x000fe200008e0605 */
[----:B------:R-:W-:-:S05]  /*6110*/  IADD3 R8, P1, R9, R6, RZ ;  /* 0x0000000609087210 */ /* 0x000fca0007f3e0ff */
[----:B------:R-:W-:Y:S01]  /*6120*/  IMAD.X R9, R19, 0x1, R7, P1 ;  /* 0x0000000113097824 */ /* 0x000fe200008e0607 */
[----:B------:R-:W-:-:S04]  /*6130*/  ISETP.GT.AND P1, PT, R17, 0x39, PT ;  /* 0x000000391100780c */ /* 0x000fc80003f24270 */
[----:B------:R-:W-:-:S13]  /*6140*/  ISETP.GT.AND P5, PT, R16, RZ, P1 ;  /* 0x000000ff1000720c */ /* 0x000fda0000fa4270 */
[----:B------:R-:W-:Y:S01]  /*6150*/  @P5 STG.E.U16 desc[UR12][R6.64+0x72], R85 ;  /* 0x0000725506005986 */ /* 0x000fe2000c10150c */
[----:B------:R-:W-:-:S13]  /*6160*/  ISETP.GT.AND P5, PT, R16, 0x8, P2 ;  /* 0x000000081000780c */ /* 0x000fda00017a4270 */
[----:B------:R-:W-:Y:S01]  /*6170*/  @P5 STG.E.U16 desc[UR12][R4.64+0x70], R86 ;  /* 0x0000705604005986 */ /* 0x000fe2000c10150c */
[----:B------:R-:W-:-:S13]  /*6180*/  ISETP.GT.AND P5, PT, R16, 0x8, P1 ;  /* 0x000000081000780c */ /* 0x000fda0000fa4270 */
[----:B------:R0:W-:Y:S01]  /*6190*/  @P5 STG.E.U16 desc[UR12][R4.64+0x72], R87 ;  /* 0x0000725704005986 */ /* 0x0001e2000c10150c */
[C---:B------:R-:W-:Y:S02]  /*61a0*/  ISETP.GT.AND P5, PT, R16.reuse, 0x40, P6 ;  /* 0x000000401000780c */ /* 0x040fe400037a4270 */
[----:B------:R-:W-:-:S11]  /*61b0*/  ISETP.GT.AND P6, PT, R16, 0x48, P6 ;  /* 0x000000481000780c */ /* 0x000fd600037c4270 */
[----:B------:R-:W-:Y:S01]  /*61c0*/  @P5 STG.E.U16 desc[UR12][R8.64], R24 ;  /* 0x0000001808005986 */ /* 0x000fe2000c10150c */
[----:B------:R-:W-:-:S04]  /*61d0*/  ISETP.GT.AND P5, PT, R17, 0x1, PT ;  /* 0x000000011100780c */ /* 0x000fc80003fa4270 */
[----:B------:R-:W-:-:S13]  /*61e0*/  ISETP.GT.AND P5, PT, R16, 0x40, P5 ;  /* 0x000000401000780c */ /* 0x000fda0002fa4270 */
[----:B0-----:R-:W-:Y:S02]  /*61f0*/  @P5 IMAD.MOV.U32 R4, RZ, RZ, R8 ;  /* 0x000000ffff045224 */ /* 0x001fe400078e0008 */
[----:B------:R-:W-:-:S05]  /*6200*/  @P5 IMAD.MOV.U32 R5, RZ, RZ, R9 ;  /* 0x000000ffff055224 */ /* 0x000fca00078e0009 */
[----:B------:R0:W-:Y:S01]  /*6210*/  @P5 STG.E.U16 desc[UR12][R4.64+0x2], R25 ;  /* 0x0000021904005986 */ /* 0x0001e2000c10150c */
[----:B------:R-:W-:-:S03]  /*6220*/  ISETP.NE.AND P5, PT, R14, RZ, PT ;  /* 0x000000ff0e00720c */ /* 0x000fc60003fa5270 */
[----:B------:R-:W-:Y:S01]  /*6230*/  @P6 STG.E.U16 desc[UR12][R10.64], R26 ;  /* 0x0000001a0a006986 */ /* 0x000fe2000c10150c */
[----:B------:R-:W-:-:S04]  /*6240*/  ISETP.GT.AND P6, PT, R17, 0x1, PT ;  /* 0x000000011100780c */ /* 0x000fc80003fc4270 */
[----:B------:R-:W-:-:S13]  /*6250*/  ISETP.GT.AND P6, PT, R16, 0x48, P6 ;  /* 0x000000481000780c */ /* 0x000fda00037c4270 */
[----:B------:R-:W-:Y:S01]  /*6260*/  @P6 STG.E.U16 desc[UR12][R12.64+0x2], R27 ;  /* 0x0000021b0c006986 */ /* 0x000fe2000c10150c */
[----:B------:R-:W-:-:S04]  /*6270*/  ISETP.GT.AND P6, PT, R17, 0x8, PT ;  /* 0x000000081100780c */ /* 0x000fc80003fc4270 */
[----:B------:R-:W-:-:S13]  /*6280*/  ISETP.GT.AND P6, PT, R16, 0x40, P6 ;  /* 0x000000401000780c */ /* 0x000fda00037c4270 */
[----:B0-----:R-:W-:Y:S02]  /*6290*/  @P6 IMAD.MOV.U32 R4, RZ, RZ, R8 ;  /* 0x000000ffff046224 */ /* 0x001fe400078e0008 */
[----:B------:R-:W-:-:S05]  /*62a0*/  @P6 IMAD.MOV.U32 R5, RZ, RZ, R9 ;  /* 0x000000ffff056224 */ /* 0x000fca00078e0009 */
[----:B------:R0:W-:Y:S01]  /*62b0*/  @P6 STG.E.U16 desc[UR12][R4.64+0x10], R28 ;  /* 0x0000101c04006986 */ /* 0x0001e2000c10150c */
[----:B------:R-:W-:-:S04]  /*62c0*/  ISETP.GT.AND P6, PT, R17, 0x9, PT ;  /* 0x000000091100780c */ /* 0x000fc80003fc4270 */
[----:B------:R-:W-:-:S13]  /*62d0*/  ISETP.GT.AND P6, PT, R16, 0x40, P6 ;  /* 0x000000401000780c */ /* 0x000fda00037c4270 */
[----:B0-----:R-:W-:Y:S02]  /*62e0*/  @P6 IMAD.MOV.U32 R4, RZ, RZ, R8 ;  /* 0x000000ffff046224 */ /* 0x001fe400078e0008 */
[----:B------:R-:W-:-:S05]  /*62f0*/  @P6 IMAD.MOV.U32 R5, RZ, RZ, R9 ;  /* 0x000000ffff056224 */ /* 0x000fca00078e0009 */
[----:B------:R0:W-:Y:S01]  /*6300*/  @P6 STG.E.U16 desc[UR12][R4.64+0x12], R29 ;  /* 0x0000121d04006986 */ /* 0x0001e2000c10150c */
[----:B------:R-:W-:-:S04]  /*6310*/  ISETP.GT.AND P6, PT, R17, 0x8, PT ;  /* 0x000000081100780c */ /* 0x000fc80003fc4270 */
[----:B------:R-:W-:-:S13]  /*6320*/  ISETP.GT.AND P6, PT, R16, 0x48, P6 ;  /* 0x000000481000780c */ /* 0x000fda00037c4270 */
        /* <DEDUP_REMOVED lines=52> */
[C---:B------:R-:W-:Y:S02]  /*6670*/  ISETP.GT.AND P6, PT, R16.reuse, 0x40, P5 ;  /* 0x000000401000780c */ /* 0x040fe40002fc4270 */
[----:B------:R-:W-:-:S11]  /*6680*/  ISETP.GT.AND P5, PT, R16, 0x48, P5 ;  /* 0x000000481000780c */ /* 0x000fd60002fa4270 */
[----:B0-----:R-:W-:Y:S02]  /*6690*/  @P6 IMAD.MOV.U32 R4, RZ, RZ, R8 ;  /* 0x000000ffff046224 */ /* 0x001fe400078e0008 */
[----:B------:R-:W-:-:S05]  /*66a0*/  @P6 IMAD.MOV.U32 R5, RZ, RZ, R9 ;  /* 0x000000ffff056224 */ /* 0x000fca00078e0009 */
[----:B------:R0:W-:Y:S01]  /*66b0*/  @P6 STG.E.U16 desc[UR12][R4.64+0x50], R44 ;  /* 0x0000502c04006986 */ /* 0x0001e2000c10150c */
[C---:B------:R-:W-:Y:S02]  /*66c0*/  ISETP.GT.AND P6, PT, R16.reuse, 0x40, P0 ;  /* 0x000000401000780c */ /* 0x040fe400007c4270 */
[----:B------:R-:W-:-:S11]  /*66d0*/  ISETP.GT.AND P0, PT, R16, 0x48, P0 ;  /* 0x000000481000780c */ /* 0x000fd60000704270 */
[----:B0-----:R-:W-:Y:S02]  /*66e0*/  @P6 IMAD.MOV.U32 R4, RZ, RZ, R8 ;  /* 0x000000ffff046224 */ /* 0x001fe400078e0008 */
[----:B------:R-:W-:-:S05]  /*66f0*/  @P6 IMAD.MOV.U32 R5, RZ, RZ, R9 ;  /* 0x000000ffff056224 */ /* 0x000fca00078e0009 */
[----:B------:R0:W-:Y:S01]  /*6700*/  @P6 STG.E.U16 desc[UR12][R4.64+0x52], R45 ;  /* 0x0000522d04006986 */ /* 0x0001e2000c10150c */
[C---:B------:R-:W-:Y:S02]  /*6710*/  ISETP.GT.AND P6, PT, R16.reuse, 0x40, P4 ;  /* 0x000000401000780c */ /* 0x040fe400027c4270 */
[C---:B------:R-:W-:Y:S01]  /*6720*/  ISETP.GT.AND P4, PT, R16.reuse, 0x48, P4 ;  /* 0x000000481000780c */ /* 0x040fe20002784270 */
[----:B------:R-:W-:Y:S01]  /*6730*/  @P5 STG.E.U16 desc[UR12][R2.64+0x50], R46 ;  /* 0x0000502e02005986 */ /* 0x000fe2000c10150c */
[C---:B------:R-:W-:Y:S02]  /*6740*/  ISETP.GT.AND P5, PT, R16.reuse, 0x40, P1 ;  /* 0x000000401000780c */ /* 0x040fe40000fa4270 */
[C---:B------:R-:W-:Y:S01]  /*6750*/  ISETP.GT.AND P1, PT, R16.reuse, 0x48, P1 ;  /* 0x000000481000780c */ /* 0x040fe20000f24270 */
[----:B------:R-:W-:Y:S01]  /*6760*/  @P0 STG.E.U16 desc[UR12][R2.64+0x52], R47 ;  /* 0x0000522f02000986 */ /* 0x000fe2000c10150c */
[C---:B------:R-:W-:Y:S02]  /*6770*/  ISETP.GT.AND P0, PT, R16.reuse, 0x40, P3 ;  /* 0x000000401000780c */ /* 0x040fe40001f04270 */
[----:B------:R-:W-:-:S03]  /*6780*/  ISETP.GT.AND P3, PT, R16, 0x48, P3 ;  /* 0x000000481000780c */ /* 0x000fc60001f64270 */
[----:B0-----:R-:W-:Y:S02]  /*6790*/  @P6 IMAD.MOV.U32 R4, RZ, RZ, R8 ;  /* 0x000000ffff046224 */ /* 0x001fe400078e0008 */
[----:B------:R-:W-:-:S05]  /*67a0*/  @P6 IMAD.MOV.U32 R5, RZ, RZ, R9 ;  /* 0x000000ffff056224 */ /* 0x000fca00078e0009 */
[----:B------:R0:W-:Y:S01]  /*67b0*/  @P6 STG.E.U16 desc[UR12][R4.64+0x60], R48 ;  /* 0x0000603004006986 */ /* 0x0001e2000c10150c */
[C---:B------:R-:W-:Y:S02]  /*67c0*/  ISETP.GT.AND P6, PT, R16.reuse, 0x40, P2 ;  /* 0x000000401000780c */ /* 0x040fe400017c4270 */
[----:B------:R-:W-:Y:S01]  /*67d0*/  ISETP.GT.AND P2, PT, R16, 0x48, P2 ;  /* 0x000000481000780c */ /* 0x000fe20001744270 */
[----:B0-----:R-:W-:Y:S02]  /*67e0*/  @P0 IMAD.MOV.U32 R4, RZ, RZ, R8 ;  /* 0x000000ffff040224 */ /* 0x001fe400078e0008 */
[----:B------:R-:W-:-:S05]  /*67f0*/  @P0 IMAD.MOV.U32 R5, RZ, RZ, R9 ;  /* 0x000000ffff050224 */ /* 0x000fca00078e0009 */
[----:B------:R0:W-:Y:S04]  /*6800*/  @P0 STG.E.U16 desc[UR12][R4.64+0x62], R49 ;  /* 0x0000623104000986 */ /* 0x0001e8000c10150c */
[----:B------:R1:W-:Y:S04]  /*6810*/  @P4 STG.E.U16 desc[UR12][R2.64+0x60], R50 ;  /* 0x0000603202004986 */ /* 0x0003e8000c10150c */
[----:B------:R1:W-:Y:S01]  /*6820*/  @P3 STG.E.U16 desc[UR12][R2.64+0x62], R51 ;  /* 0x0000623302003986 */ /* 0x0003e2000c10150c */
[----:B0-----:R-:W-:Y:S02]  /*6830*/  @P6 IMAD.MOV.U32 R4, RZ, RZ, R8 ;  /* 0x000000ffff046224 */ /* 0x001fe400078e0008 */
[----:B------:R-:W-:-:S05]  /*6840*/  @P6 IMAD.MOV.U32 R5, RZ, RZ, R9 ;  /* 0x000000ffff056224 */ /* 0x000fca00078e0009 */
[----:B------:R1:W-:Y:S04]  /*6850*/  @P6 STG.E.U16 desc[UR12][R4.64+0x70], R52 ;  /* 0x0000703404006986 */ /* 0x0003e8000c10150c */
[----:B------:R1:W-:Y:S04]  /*6860*/  @P5 STG.E.U16 desc[UR12][R8.64+0x72], R53 ;  /* 0x0000723508005986 */ /* 0x0003e8000c10150c */
[----:B------:R1:W-:Y:S01]  /*6870*/  @P2 STG.E.U16 desc[UR12][R2.64+0x70], R54 ;  /* 0x0000703602002986 */ /* 0x0003e2000c10150c */
[----:B------:R-:W-:Y:S05]  /*6880*/  @!P1 EXIT ;  /* 0x000000000000994d */ /* 0x000fea0003800000 */
[----:B------:R-:W-:-:S05]  /*6890*/  F2FP.F16.F32.PACK_AB R0, RZ, R0 ;  /* 0x00000000ff00723e */ /* 0x000fca00000000ff */
[----:B------:R-:W-:Y:S01]  /*68a0*/  STG.E.U16 desc[UR12][R2.64+0x72], R0 ;  /* 0x0000720002007986 */ /* 0x000fe2000c10150c */
[----:B------:R-:W-:Y:S05]  /*68b0*/  EXIT ;  /* 0x000000000000794d */ /* 0x000fea0003800000 */
.L_x_14:
[----:B------:R-:W-:-:S13]  /*68c0*/  ISETP.NE.AND P0, PT, R8, RZ, PT ;  /* 0x000000ff0800720c */ /* 0x000fda0003f05270 */
[----:B------:R-:W-:Y:S05]  /*68d0*/  @P0 EXIT ;  /* 0x000000000000094d */ /* 0x000fea0003800000 */
[----:B------:R-:W-:-:S13]  /*68e0*/  ELECT P0, URZ, PT ;  /* 0x00000000003f782f */ /* 0x000fda0003800000 */
[----:B------:R-:W-:Y:S05]  /*68f0*/  @!P0 BRA `(.L_x_151) ;  /* 0x00000004009c8947 */ /* 0x000fea0003800000 */
[----:B------:R-:W-:-:S13]  /*6900*/  ISETP.GE.AND P0, PT, R7, 0x1, PT ;  /* 0x000000010700780c */ /* 0x000fda0003f06270 */
[----:B------:R-:W-:Y:S05]  /*6910*/  @!P0 BRA `(.L_x_151) ;  /* 0x0000000400948947 */ /* 0x000fea0003800000 */
[----:B------:R-:W0:Y:S01]  /*6920*/  S2R R2, SR_CgaCtaId ;  /* 0x0000000000027919 */ /* 0x000e220000008800 */
[----:B------:R-:W1:Y:S01]  /*6930*/  LDC.64 R6, c[0x0][0x4d8] ;  /* 0x00013600ff067b82 */ /* 0x000e620000000a00 */
[----:B------:R-:W-:Y:S01]  /*6940*/  LOP3.LUT P0, RZ, R11, 0x1f, RZ, 0xc0, !PT ;  /* 0x0000001f0bff7812 */ /* 0x000fe2000780c0ff */
[----:B------:R-:W-:Y:S01]  /*6950*/  IMAD.SHL.U32 R12, R12, 0x80, RZ ;  /* 0x000000800c0c7824 */ /* 0x000fe200078e00ff */
[----:B------:R-:W-:Y:S01]  /*6960*/  ULDC.64 UR4, c[0x0][0x4b0] ;  /* 0x00012c0000047ab9 */ /* 0x000fe20000000a00 */
[----:B------:R-:W-:Y:S01]  /*6970*/  ISETP.NE.AND P2, PT, R13, RZ, PT ;  /* 0x000000ff0d00720c */ /* 0x000fe20003f45270 */
[----:B------:R-:W-:Y:S01]  /*6980*/  IMAD.SHL.U32 R95, R95, 0x40, RZ ;  /* 0x000000405f5f7824 */ /* 0x000fe200078e00ff */
[----:B------:R-:W-:Y:S01]  /*6990*/  ISETP.NE.OR P0, PT, R13, RZ, !P0 ;  /* 0x000000ff0d00720c */ /* 0x000fe20004705670 */
[----:B------:R-:W-:Y:S01]  /*69a0*/  IMAD.MOV.U32 R4, RZ, RZ, 0x1 ;  /* 0x00000001ff047424 */ /* 0x000fe200078e00ff */
[----:B------:R-:W-:Y:S01]  /*69b0*/  LOP3.LUT R13, R3, 0x2, RZ, 0xfc, !PT ;  /* 0x00000002030d7812 */ /* 0x000fe200078efcff */
[----:B------:R-:W-:-:S02]  /*69c0*/  IMAD.MOV.U32 R14, RZ, RZ, RZ ;  /* 0x000000ffff0e7224 */ /* 0x000fc400078e00ff */
[----:B------:R-:W-:Y:S02]  /*69d0*/  VIADD R11, R12, 0x40 ;  /* 0x000000400c0b7836 */ /* 0x000fe40000000000 */
[----:B-1----:R-:W-:Y:S02]  /*69e0*/  IMAD R21, R21, UR4, R6 ;  /* 0x0000000415157c24 */ /* 0x002fe4000f8e0206 */
[----:B------:R-:W-:Y:S02]  /*69f0*/  IMAD R94, R94, UR5, R7 ;  /* 0x000000055e5e7c24 */ /* 0x000fe4000f8e0207 */
[----:B------:R-:W-:Y:S02]  /*6a00*/  IMAD.MOV.U32 R7, RZ, RZ, RZ ;  /* 0x000000ffff077224 */ /* 0x000fe400078e00ff */
[----:B------:R-:W-:Y:S02]  /*6a10*/  IMAD.MOV.U32 R6, RZ, RZ, R5 ;  /* 0x000000ffff067224 */ /* 0x000fe400078e0005 */
[----:B0----5:R-:W-:-:S02]  /*6a20*/  IMAD.SHL.U32 R0, R2, 0x400, RZ ;  /* 0x0000040002007824 */ /* 0x021fc400078e00ff */
[----:B------:R-:W-:-:S03]  /*6a30*/  IMAD.SHL.U32 R2, R2, 0x10, RZ ;  /* 0x0000001002027824 */ /* 0x000fc600078e00ff */
[----:B------:R-:W-:-:S07]  /*6a40*/  LOP3.LUT R0, R0, 0x400, RZ, 0xc0, !PT ;  /* 0x0000040000007812 */ /* 0x000fce00078ec0ff */
.L_x_155:
[----:B------:R-:W0:Y:S01]  /*6a50*/  S2R R9, SR_CgaCtaId ;  /* 0x0000000000097919 */ /* 0x000e220000008800 */
[----:B------:R-:W-:-:S04]  /*6a60*/  MOV R8, 0x400 ;  /* 0x0000040000087802 */ /* 0x000fc80000000f00 */
[----:B0-----:R-:W-:Y:S02]  /*6a70*/  LEA R10, R9, R8, 0x18 ;  /* 0x00000008090a7211 */ /* 0x001fe400078ec0ff */
[----:B------:R-:W-:-:S03]  /*6a80*/  SHF.L.U32 R8, R4, 0x1f, RZ ;  /* 0x0000001f04087819 */ /* 0x000fc600000006ff */
[----:B------:R-:W-:-:S07]  /*6a90*/  IMAD R9, R7, 0x8, R10 ;  /* 0x0000000807097824 */ /* 0x000fce00078e020a */
.L_x_152:
[----:B0-----:R0:W1:Y:S02]  /*6aa0*/  SYNCS.PHASECHK.TRANS64.TRYWAIT P1, [R9+URZ+0x36090], R8 ;  /* 0x03609008090075a7 */ /* 0x001064000802017f */
[----:B-1----:R-:W-:Y:S05]  /*6ab0*/  @!P1 NANOSLEEP.SYNCS 0x989680 ;  /* 0x009896800000995d */ /* 0x002fea0003900000 */
[----:B------:R-:W1:Y:S02]  /*6ac0*/  @!P1 SYNCS.PHASECHK.TRANS64 P1, [R9+URZ+0x36090], R8 ;  /* 0x03609008090095a7 */ /* 0x000e64000802007f */
[----:B-1----:R-:W-:Y:S05]  /*6ad0*/  @!P1 BRA `(.L_x_152) ;  /* 0xfffffffc00f09947 */ /* 0x002fea000383ffff */
[----:B0-----:R-:W0:Y:S02]  /*6ae0*/  @!P2 LDC R8, c[0x0][0x500] ;  /* 0x00014000ff08ab82 */ /* 0x001e240000000800 */
[----:B0-----:R0:W-:Y:S02]  /*6af0*/  @!P2 SYNCS.ARRIVE.TRANS64 RZ, [R9+URZ+0x36000], R8 ;  /* 0x0360000809ffa9a7 */ /* 0x0011e4000800003f */
[----:B0-----:R-:W-:-:S04]  /*6b00*/  PRMT R8, R13, 0x9910, RZ ;  /* 0x000099100d087816 */ /* 0x001fc800000000ff */
[----:B------:R-:W-:-:S13]  /*6b10*/  ISETP.NE.AND P1, PT, R8, 0x2, PT ;  /* 0x000000020800780c */ /* 0x000fda0003f25270 */
[----:B------:R-:W-:Y:S05]  /*6b20*/  @P1 BRA `(.L_x_153) ;  /* 0x0000000000041947 */ /* 0x000fea0003800000 */
[----:B------:R-:W-:Y:S01]  /*6b30*/  BPT.TRAP 0x1 ;  /* 0x000000040000795c */ /* 0x000fe20000300000 */
.L_x_153:
[----:B------:R-:W-:Y:S05]  /*6b40*/  @P0 BRA `(.L_x_154) ;  /* 0x0000000000040947 */ /* 0x000fea0003800000 */
[----:B------:R-:W-:Y:S01]  /*6b50*/  BPT.TRAP 0x1 ;  /* 0x000000040000795c */ /* 0x000fe20000300000 */
.L_x_154:
[----:B------:R-:W-:Y:S01]  /*6b60*/  R2UR UR7, R14 ;  /* 0x000000000e0772ca */ /* 0x000fe200000e0000 */
[----:B------:R-:W-:Y:S01]  /*6b70*/  ULDC UR10, c[0x0][0x48c] ;  /* 0x00012300000a7ab9 */ /* 0x000fe20000000800 */
[----:B------:R-:W-:Y:S01]  /*6b80*/  R2UR UR19, R2 ;  /* 0x00000000021372ca */ /* 0x000fe200000e0000 */
[----:B------:R-:W-:Y:S01]  /*6b90*/  UISETP.NE.AND UP0, UPT, UR10, 0x1, UPT ;  /* 0x000000010a00788c */ /* 0x000fe2000bf05270 */
[C---:B------:R-:W-:Y:S01]  /*6ba0*/  R2UR UR6, R7.reuse ;  /* 0x00000000070672ca */ /* 0x040fe200000e0000 */
[----:B------:R-:W-:Y:S01]  /*6bb0*/  ULDC UR12, c[0x0][0x498] ;  /* 0x00012600000c7ab9 */ /* 0x000fe20000000800 */
[----:B------:R-:W-:Y:S01]  /*6bc0*/  IMAD R8, R7, 0x800, R0 ;  /* 0x0000080007087824 */ /* 0x000fe200078e0200 */
[----:B------:R-:W-:Y:S01]  /*6bd0*/  R2UR UR13, R9 ;  /* 0x00000000090d72ca */ /* 0x000fe200000e0000 */
[----:B------:R-:W-:Y:S01]  /*6be0*/  ULDC.64 UR26, c[0x0][0x198] ;  /* 0x00006600001a7ab9 */ /* 0x000fe20000000a00 */
[----:B------:R-:W-:Y:S01]  /*6bf0*/  PRMT R9, R21, 0x40, R94 ;  /* 0x0000004015097816 */ /* 0x000fe2000000005e */
[----:B------:R-:W-:Y:S01]  /*6c00*/  IMAD R8, R8, 0x2, R10 ;  /* 0x0000000208087824 */ /* 0x000fe200078e020a */
[----:B------:R-:W-:Y:S01]  /*6c10*/  UIADD3 UR20, UP1, UR26, 0xf0, URZ ;  /* 0x000000f01a147890 */ /* 0x000fe2000ff3e03f */
[----:B------:R-:W-:Y:S01]  /*6c20*/  ISETP.GT.AND P3, PT, R6, 0x1, PT ;  /* 0x000000010600780c */ /* 0x000fe20003f64270 */
[----:B------:R-:W-:Y:S01]  /*6c30*/  USHF.L.U32 UR7, UR7, 0x5, URZ ;  /* 0x0000000507077899 */ /* 0x000fe2000800063f */
[----:B------:R-:W-:Y:S01]  /*6c40*/  VIADD R7, R7, 0x1 ;  /* 0x0000000107077836 */ /* 0x000fe20000000000 */
[----:B------:R-:W-:Y:S01]  /*6c50*/  @UP0 ULDC.64 UR8, c[0x0][0x490] ;  /* 0x0001240000080ab9 */ /* 0x000fe20000000a00 */
[----:B------:R-:W-:Y:S01]  /*6c60*/  R2UR UR17, R8 ;  /* 0x00000000081172ca */ /* 0x000fe200000e0000 */
[----:B------:R-:W-:Y:S01]  /*6c70*/  ULOP3.LUT UR19, UR7, 0x10, UR19, 0xf8, !UPT ;  /* 0x0000001007137892 */ /* 0x000fe2000f8ef813 */
[----:B------:R-:W-:Y:S01]  /*6c80*/  IMAD.MOV.U32 R8, RZ, RZ, 0x3 ;  /* 0x00000003ff087424 */ /* 0x000fe200078e00ff */
[----:B------:R-:W-:Y:S01]  /*6c90*/  UIADD3 UR28, UP2, UR26, 0x1f0, URZ ;  /* 0x000001f01a1c7890 */ /* 0x000fe2000ff5e03f */
[----:B------:R-:W-:Y:S01]  /*6ca0*/  R2UR UR26, R9 ;  /* 0x00000000091a72ca */ /* 0x000fe200000e0000 */
[----:B------:R-:W-:Y:S01]  /*6cb0*/  UIMAD.WIDE.U32 UR4, UR19, UR8, URZ ;  /* 0x00000008130472a5 */ /* 0x000fe2000f8e003f */
[----:B------:R-:W-:Y:S01]  /*6cc0*/  R2UR UR8, R10 ;  /* 0x000000000a0872ca */ /* 0x000fe200000e0000 */
[----:B------:R-:W-:Y:S01]  /*6cd0*/  UIADD3.X UR21, URZ, UR27, URZ, UP1, !UPT ;  /* 0x0000001b3f157290 */ /* 0x000fe20008ffe43f */
[C---:B------:R-:W-:Y:S01]  /*6ce0*/  ISETP.NE.AND P1, PT, R7.reuse, 0x12, PT ;  /* 0x000000120700780c */ /* 0x040fe20003f25270 */
[----:B------:R-:W-:Y:S01]  /*6cf0*/  UMOV UR11, UR19 ;  /* 0x00000013000b7c82 */ /* 0x000fe20008000000 */
[----:B------:R-:W-:Y:S01]  /*6d00*/  @UP0 USHF.R.U32.HI UR11, URZ, UR9, UR5 ;  /* 0x000000093f0b0299 */ /* 0x000fe20008011605 */
[----:B------:R-:W-:Y:S01]  /*6d10*/  VIADD R6, R6, 0xffffffff ;  /* 0xffffffff06067836 */ /* 0x000fe20000000000 */
[----:B------:R-:W-:Y:S01]  /*6d20*/  UISETP.NE.AND UP0, UPT, UR12, 0x1, UPT ;  /* 0x000000010c00788c */ /* 0x000fe2000bf05270 */
[----:B------:R-:W-:Y:S01]  /*6d30*/  SEL R9, RZ, 0x1, P1 ;  /* 0x00000001ff097807 */ /* 0x000fe20000800000 */
[----:B------:R-:W-:Y:S01]  /*6d40*/  UIADD3 UR5, UR13, 0x36000, URZ ;  /* 0x000360000d057890 */ /* 0x000fe2000fffe03f */
[----:B------:R-:W-:Y:S01]  /*6d50*/  VIADD R14, R14, 0x1 ;  /* 0x000000010e0e7836 */ /* 0x000fe20000000000 */
[----:B------:R-:W-:Y:S01]  /*6d60*/  UIADD3.X UR29, URZ, UR27, URZ, UP2, !UPT ;  /* 0x0000001b3f1d7290 */ /* 0x000fe200097fe43f */
[----:B------:R-:W-:Y:S01]  /*6d70*/  R2UR UR27, R8 ;  /* 0x00000000081b72ca */ /* 0x000fe200000e0000 */
[----:B------:R-:W-:Y:S01]  /*6d80*/  UMOV UR13, UR11 ;  /* 0x0000000b000d7c82 */ /* 0x000fe20008000000 */
[----:B------:R-:W-:Y:S01]  /*6d90*/  ULEA UR4, UR6, UR8, 0xd ;  /* 0x0000000806047291 */ /* 0x000fe2000f8e683f */
[----:B------:R-:W-:Y:S01]  /*6da0*/  R2UR UR6, R12 ;  /* 0x000000000c0672ca */ /* 0x000fe200000e0000 */
[----:B------:R-:W-:Y:S01]  /*6db0*/  UMOV UR22, 0x0 ;  /* 0x0000000000167882 */ /* 0x000fe20000000000 */
[----:B------:R-:W-:Y:S01]  /*6dc0*/  UMOV UR23, 0x10000000 ;  /* 0x1000000000177882 */ /* 0x000fe20000000000 */
[----:B------:R-:W-:Y:S01]  /*6dd0*/  @UP0 ULDC UR8, c[0x0][0x49c] ;  /* 0x0001270000080ab9 */ /* 0x000fe20000000800 */
[----:B------:R-:W-:Y:S01]  /*6de0*/  @UP0 ULDC UR18, c[0x0][0x4a0] ;  /* 0x0001280000120ab9 */ /* 0x000fe20000000800 */
[----:B------:R-:W-:Y:S01]  /*6df0*/  UIMAD.WIDE.U32 UR8, UR11, UR8, URZ ;  /* 0x000000080b0872a5 */ /* 0x000fe2000f8e003f */
[----:B------:R-:W-:Y:S01]  /*6e00*/  LOP3.LUT R4, R4, R9, RZ, 0x3c, !PT ;  /* 0x0000000904047212 */ /* 0x000fe200078e3cff */
[----:B------:R-:W-:Y:S01]  /*6e10*/  UIADD3 UR8, -UR11, URZ, URZ ;  /* 0x0000003f0b087290 */ /* 0x000fe2000fffe13f */
[----:B------:R-:W-:Y:S01]  /*6e20*/  SEL R7, R7, RZ, P1 ;  /* 0x000000ff07077207 */ /* 0x000fe20000800000 */
[----:B------:R-:W-:Y:S01]  /*6e30*/  @UP0 USHF.R.U32.HI UR13, URZ, UR18, UR9 ;  /* 0x000000123f0d0299 */ /* 0x000fe20008011609 */
[----:B------:R-:W-:Y:S01]  /*6e40*/  R2UR UR18, R11 ;  /* 0x000000000b1272ca */ /* 0x000fe200000e0000 */
[----:B------:R-:W-:Y:S01]  /*6e50*/  UIMAD UR19, UR10, UR8, UR19 ;  /* 0x000000080a1372a4 */ /* 0x000fe2000f8e0213 */
[----:B------:R-:W-:Y:S01]  /*6e60*/  R2UR UR10, R95 ;  /* 0x000000005f0a72ca */ /* 0x000fe200000e0000 */
[----:B------:R-:W-:Y:S01]  /*6e70*/  UIADD3 UR9, -UR13, URZ, URZ ;  /* 0x0000003f0d097290 */ /* 0x000fe2000fffe13f */
[----:B------:R0:W-:Y:S01]  /*6e80*/  UTMALDG.2D [UR4], [UR20], desc[UR22] ;  /* 0x00001604140075b4 */ /* 0x0001e20008009000 */
[----:B------:R-:W-:Y:S01]  /*6e90*/  ULDC.64 UR24, c[0x0][0x4b8] ;  /* 0x00012e0000187ab9 */ /* 0x000fe20000000a00 */
[----:B------:R-:W-:Y:S01]  /*6ea0*/  ULDC.64 UR14, c[0x0][0x4d0] ;  /* 0x00013400000e7ab9 */ /* 0x000fe20000000a00 */
[----:B------:R-:W-:-:S02]  /*6eb0*/  UIMAD UR12, UR12, UR9, UR11 ;  /* 0x000000090c0c72a4 */ /* 0x000fc4000f8e020b */
[----:B------:R-:W-:Y:S02]  /*6ec0*/  UIADD3 UR16, UR4, 0x1000, URZ ;  /* 0x0000100004107890 */ /* 0x000fe4000fffe03f */
[----:B------:R-:W-:Y:S02]  /*6ed0*/  UIADD3 UR8, UR17, 0x24000, URZ ;  /* 0x0002400011087890 */ /* 0x000fe4000fffe03f */
[----:B------:R-:W-:Y:S02]  /*6ee0*/  UIMAD UR11, UR19, UR24, UR14 ;  /* 0x00000018130b72a4 */ /* 0x000fe4000f8e020e */
[----:B------:R-:W-:Y:S01]  /*6ef0*/  UIMAD UR12, UR12, UR25, UR15 ;  /* 0x000000190c0c72a4 */ /* 0x000fe2000f8e020f */
[----:B------:R-:W-:Y:S01]  /*6f00*/  UMOV UR17, UR5 ;  /* 0x0000000500117c82 */ /* 0x000fe20008000000 */
[----:B------:R-:W-:Y:S01]  /*6f10*/  UMOV UR19, UR7 ;  /* 0x0000000700137c82 */ /* 0x000fe20008000000 */
[----:B------:R-:W-:Y:S01]  /*6f20*/  UMOV UR9, UR5 ;  /* 0x0000000500097c82 */ /* 0x000fe20008000000 */
[----:B------:R1:W-:Y:S01]  /*6f30*/  UTMALDG.2D [UR16], [UR20], desc[UR22] ;  /* 0x00001610140075b4 */ /* 0x0003e20008009000 */
[----:B0-----:R-:W-:-:S09]  /*6f40*/  UPRMT UR4, UR26, 0x5410, UR27 ;  /* 0x000054101a047896 */ /* 0x001fd2000800001b */
[----:B------:R1:W-:Y:S02]  /*6f50*/  UTMALDG.4D.IM2COL.MULTICAST [UR8], [UR28], UR4 ;  /* 0x000000081c0073b4 */ /* 0x0003e40008058804 */
[----:B-1----:R-:W-:Y:S05]  /*6f60*/  @P3 BRA `(.L_x_155) ;  /* 0xfffffff800b83947 */ /* 0x002fea000383ffff */
.L_x_151:
[----:B------:R-:W-:Y:S01]  /*6f70*/  ISETP.GE.U32.AND P2, PT, R5, 0x12, PT ;  /* 0x000000120500780c */ /* 0x000fe20003f46070 */
[----:B------:R-:W-:Y:S05]  /*6f80*/  WARPSYNC.ALL ;  /* 0x0000000000007948 */ /* 0x000fea0003800000 */
[----:B------:R-:W-:-:S07]  /*6f90*/  ELECT P1, URZ, PT ;  /* 0x00000000003f782f */ /* 0x000fce0003820000 */
[----:B------:R-:W-:-:S05]  /*6fa0*/  @P2 IMAD.WIDE.U32 R6, R5, 0x38e38e39, RZ ;  /* 0x38e38e3905062825 */ /* 0x000fca00078e00ff */
[----:B-----5:R-:W-:-:S04]  /*6fb0*/  @P2 SHF.R.U32.HI R0, RZ, 0x2, R7 ;  /* 0x00000002ff002819 */ /* 0x020fc80000011607 */
[----:B------:R-:W-:-:S04]  /*6fc0*/  @P2 LOP3.LUT R0, R0, 0x1, RZ, 0xc0, !PT ;  /* 0x0000000100002812 */ /* 0x000fc800078ec0ff */
[----:B------:R-:W-:Y:S01]  /*6fd0*/  @P2 ISETP.NE.U32.AND P0, PT, R0, 0x1, PT ;  /* 0x000000010000280c */ /* 0x000fe20003f05070 */
[----:B------:R-:W-:-:S12]  /*6fe0*/  @!P1 EXIT ;  /* 0x000000000000994d */ /* 0x000fd80003800000 */
[----:B------:R-:W-:Y:S01]  /*6ff0*/  LOP3.LUT R3, R3, 0x2, RZ, 0xfc, !PT ;  /* 0x0000000203037812 */ /* 0x000fe200078efcff */
[----:B------:R-:W-:Y:S01]  /*7000*/  IMAD.MOV.U32 R0, RZ, RZ, 0x1 ;  /* 0x00000001ff007424 */ /* 0x000fe200078e00ff */
[----:B------:R-:W-:Y:S02]  /*7010*/  @P2 ISETP.NE.U32.AND.EX P0, PT, RZ, RZ, PT, P0 ;  /* 0x000000ffff00220c */ /* 0x000fe40003f05100 */
[----:B------:R-:W-:Y:S02]  /*7020*/  ISETP.NE.AND P1, PT, R3, 0x3, PT ;  /* 0x000000030300780c */ /* 0x000fe40003f25270 */
[----:B------:R-:W-:-:S11]  /*7030*/  @P2 SEL R0, RZ, 0x1, !P0 ;  /* 0x00000001ff002807 */ /* 0x000fd60004000000 */
[----:B------:R-:W-:Y:S05]  /*7040*/  @!P1 BRA `(.L_x_156) ;  /* 0x0000000000049947 */ /* 0x000fea0003800000 */
[----:B------:R-:W-:Y:S01]  /*7050*/  BPT.TRAP 0x1 ;  /* 0x000000040000795c */ /* 0x000fe20000300000 */
.L_x_156:
[----:B------:R-:W0:Y:S01]  /*7060*/  S2R R7, SR_CgaCtaId ;  /* 0x0000000000077919 */ /* 0x000e220000008800 */
[----:B------:R-:W-:Y:S01]  /*7070*/  IMAD.WIDE.U32 R2, R5, 0x38e38e39, RZ ;  /* 0x38e38e3905027825 */ /* 0x000fe200078e00ff */
[----:B------:R-:W-:-:S04]  /*7080*/  MOV R4, 0x400 ;  /* 0x0000040000047802 */ /* 0x000fc80000000f00 */
[----:B------:R-:W-:-:S05]  /*7090*/  SHF.R.U32.HI R2, RZ, 0x2, R3 ;  /* 0x00000002ff027819 */ /* 0x000fca0000011603 */
[----:B------:R-:W-:Y:S01]  /*70a0*/  IMAD R5, R2, -0x12, R5 ;  /* 0xffffffee02057824 */ /* 0x000fe200078e0205 */
[----:B0-----:R-:W-:-:S05]  /*70b0*/  LEA R4, R7, R4, 0x18 ;  /* 0x0000000407047211 */ /* 0x001fca00078ec0ff */
[----:B------:R-:W-:Y:S01]  /*70c0*/  VIADD R2, R4, 0x36090 ;  /* 0x0003609004027836 */ /* 0x000fe20000000000 */
[----:B------:R-:W-:-:S03]  /*70d0*/  SHF.L.U32 R4, R0, 0x1f, RZ ;  /* 0x0000001f00047819 */ /* 0x000fc600000006ff */
[----:B------:R-:W-:-:S07]  /*70e0*/  IMAD R3, R5, 0x8, R2 ;  /* 0x0000000805037824 */ /* 0x000fce00078e0202 */
.L_x_157:
[----:B0-----:R0:W1:Y:S02]  /*70f0*/  SYNCS.PHASECHK.TRANS64.TRYWAIT P0, [R3+URZ], R4 ;  /* 0x00000004030075a7 */ /* 0x001064000800017f */
[----:B-1----:R-:W-:Y:S05]  /*7100*/  @!P0 NANOSLEEP.SYNCS 0x989680 ;  /* 0x009896800000895d */ /* 0x002fea0003900000 */
[----:B------:R-:W1:Y:S02]  /*7110*/  @!P0 SYNCS.PHASECHK.TRANS64 P0, [R3+URZ], R4 ;  /* 0x00000004030085a7 */ /* 0x000e64000800007f */
[----:B-1----:R-:W-:Y:S05]  /*7120*/  @!P0 BRA `(.L_x_157) ;  /* 0xfffffffc00f08947 */ /* 0x002fea000383ffff */
[----:B------:R-:W-:-:S05]  /*7130*/  VIADD R5, R5, 0x1 ;  /* 0x0000000105057836 */ /* 0x000fca0000000000 */
[----:B------:R-:W-:-:S04]  /*7140*/  ISETP.NE.AND P0, PT, R5, 0x12, PT ;  /* 0x000000120500780c */ /* 0x000fc80003f05270 */
[----:B0-----:R-:W-:Y:S02]  /*7150*/  SEL R3, RZ, 0x1, P0 ;  /* 0x00000001ff037807 */ /* 0x001fe40000000000 */
[----:B------:R-:W-:Y:S02]  /*7160*/  SEL R5, R5, RZ, P0 ;  /* 0x000000ff05057207 */ /* 0x000fe40000000000 */
[----:B------:R-:W-:-:S03]  /*7170*/  LOP3.LUT R7, R0, R3, RZ, 0x3c, !PT ;  /* 0x0000000300077212 */ /* 0x000fc600078e3cff */
[----:B------:R-:W-:Y:S01]  /*7180*/  IMAD R0, R5, 0x8, R2 ;  /* 0x0000000805007824 */ /* 0x000fe200078e0202 */
[----:B------:R-:W-:-:S07]  /*7190*/  SHF.L.U32 R3, R7, 0x1f, RZ ;  /* 0x0000001f07037819 */ /* 0x000fce00000006ff */
.L_x_158:
        /* <DEDUP_REMOVED lines=11> */
.L_x_159:
        /* <DEDUP_REMOVED lines=11> */
.L_x_160:
        /* <DEDUP_REMOVED lines=11> */
.L_x_161:
        /* <DEDUP_REMOVED lines=11> */
.L_x_162:
        /* <DEDUP_REMOVED lines=11> */
.L_x_163:
        /* <DEDUP_REMOVED lines=11> */
.L_x_164:
        /* <DEDUP_REMOVED lines=11> */
.L_x_165:
        /* <DEDUP_REMOVED lines=11> */
.L_x_166:
        /* <DEDUP_REMOVED lines=11> */
.L_x_167:
        /* <DEDUP_REMOVED lines=11> */
.L_x_168:
        /* <DEDUP_REMOVED lines=11> */
.L_x_169:
        /* <DEDUP_REMOVED lines=11> */
.L_x_170:
        /* <DEDUP_REMOVED lines=11> */
.L_x_171:
        /* <DEDUP_REMOVED lines=11> */
.L_x_172:
        /* <DEDUP_REMOVED lines=11> */
.L_x_173:
        /* <DEDUP_REMOVED lines=11> */
.L_x_174:
[----:B0-----:R0:W1:Y:S02]  /*7ca0*/  SYNCS.PHASECHK.TRANS64.TRYWAIT P0, [R5+URZ], R0 ;  /* 0x00000000050075a7 */ /* 0x001064000800017f */
[----:B-1----:R-:W-:Y:S05]  /*7cb0*/  @!P0 NANOSLEEP.SYNCS 0x989680 ;  /* 0x009896800000895d */ /* 0x002fea0003900000 */
[----:B------:R-:W1:Y:S02]  /*7cc0*/  @!P0 SYNCS.PHASECHK.TRANS64 P0, [R5+URZ], R0 ;  /* 0x00000000050085a7 */ /* 0x000e64000800007f */
[----:B-1----:R-:W-:Y:S05]  /*7cd0*/  @P0 EXIT ;  /* 0x000000000000094d */ /* 0x002fea0003800000 */
[----:B------:R-:W-:Y:S05]  /*7ce0*/  BRA `(.L_x_174) ;  /* 0xfffffffc00ec7947 */ /* 0x000fea000383ffff */
.L_x_175:
[----:B------:R-:W-:-:S00]  /*7cf0*/  BRA `(.L_x_175) ;  /* 0xfffffffc00fc7947 */ /* 0x000fc0000383ffff */
[----:B------:R-:W-:-:S00]  /*7d00*/  NOP ;  /* 0x0000000000007918 */ /* 0x000fc00000000000 */
[----:B------:R-:W-:-:S00]  /*7d10*/  NOP ;  /* 0x0000000000007918 */ /* 0x000fc00000000000 */
[----:B------:R-:W-:-:S00]  /*7d20*/  NOP ;  /* 0x0000000000007918 */ /* 0x000fc00000000000 */
[----:B------:R-:W-:-:S00]  /*7d30*/  NOP ;  /* 0x0000000000007918 */ /* 0x000fc00000000000 */
[----:B------:R-:W-:-:S00]  /*7d40*/  NOP ;  /* 0x0000000000007918 */ /* 0x000fc00000000000 */
[----:B------:R-:W-:-:S00]  /*7d50*/  NOP ;  /* 0x0000000000007918 */ /* 0x000fc00000000000 */
[----:B------:R-:W-:-:S00]  /*7d60*/  NOP ;  /* 0x0000000000007918 */ /* 0x000fc00000000000 */
[----:B------:R-:W-:-:S00]  /*7d70*/  NOP ;  /* 0x0000000000007918 */ /* 0x000fc00000000000 */
.L_x_176:


//--------------------- .nv.shared._ZN7cutlass13device_kernelINS_4conv6kernel13ConvUniversalINS1_16ConvProblemShapeILNS1_8OperatorE2ELi2EEENS1_10collective14CollectiveConvINS1_46MainloopSm90TmaGmmaWarpSpecializedImplicitGemmILS5_2ELi18ELi2EN4cute5tupleIJNSA_1CILi2EEENSC_ILi1EEESE_EEENS1_36KernelImplicitTmaWarpSpecializedSm90ELi1EEENSB_IJNSC_ILi128EEENSB_IJNSC_ILi64EEEEEENSB_IJNSC_ILi32EEEEEEEEENS_6half_tESO_NSA_8TiledMMAINSA_8MMA_AtomIJNSA_4SM904GMMA25MMA_64x64x16_F32F16F16_SSILNSS_5MajorE1ELSU_1ELNSS_7ScaleInE1ELSV_1EEEEEENSA_6LayoutINSB_IJSE_SE_SE_EEENSB_IJNSC_ILi0EEES10_S10_EEEEENSB_IJNSA_10UnderscoreES13_S13_EEEEENS7_6detail26Sm90ImplicitGemmTileTraitsINSA_13SM90_TMA_LOADENSA_14ComposedLayoutINSA_7SwizzleILi3ELi4ELi3EEENSA_18smem_ptr_flag_bitsILi16EEENSY_INSB_IJNSB_IJSJ_SD_EEENSB_IJNSC_ILi8EEENSC_ILi4EEEEEENSB_IJSE_NSC_ILi18EEEEEEEEENSB_IJNSB_IJSE_NSC_ILi2048EEEEEENSB_IJSJ_NSC_ILi512EEEEEENSB_IJS10_NSC_ILi4096EEEEEEEEEEEEEvEENS17_INSA_30SM90_TMA_LOAD_IM2COL_MULTICASTENS19_IS1B_S1D_NSY_INSB_IJNSB_IJSJ_SE_EEES1H_S1J_EEENSB_IJNSB_IJSE_S10_EEES1O_NSB_IJS10_S1L_EEEEEEEEEEvEEEENS_8epilogue10collective6detail29Sm90TmaWarpSpecializedAdapterINS26_15DefaultEpilogueISO_NSB_IJlNSB_IJSE_llEEES10_EEES2B_NS25_6thread17LinearCombinationISO_Li1EffLNS2C_9ScaleType4KindE0ELNS_15FloatRoundStyleE2ESO_EENS_4gemm15EpilogueDefaultEEEEEvvEEEEvNT_6ParamsE --------------------------
	.section	.nv.shared._ZN7cutlass13device_kernelINS_4conv6kernel13ConvUniversalINS1_16ConvProblemShapeILNS1_8OperatorE2ELi2EEENS1_10collective14CollectiveConvINS1_46MainloopSm90TmaGmmaWarpSpecializedImplicitGemmILS5_2ELi18ELi2EN4cute5tupleIJNSA_1CILi2EEENSC_ILi1EEESE_EEENS1_36KernelImplicitTmaWarpSpecializedSm90ELi1EEENSB_IJNSC_ILi128EEENSB_IJNSC_ILi64EEEEEENSB_IJNSC_ILi32EEEEEEEEENS_6half_tESO_NSA_8TiledMMAINSA_8MMA_AtomIJNSA_4SM904GMMA25MMA_64x64x16_F32F16F16_SSILNSS_5MajorE1ELSU_1ELNSS_7ScaleInE1ELSV_1EEEEEENSA_6LayoutINSB_IJSE_SE_SE_EEENSB_IJNSC_ILi0EEES10_S10_EEEEENSB_IJNSA_10UnderscoreES13_S13_EEEEENS7_6detail26Sm90ImplicitGemmTileTraitsINSA_13SM90_TMA_LOADENSA_14ComposedLayoutINSA_7SwizzleILi3ELi4ELi3EEENSA_18smem_ptr_flag_bitsILi16EEENSY_INSB_IJNSB_IJSJ_SD_EEENSB_IJNSC_ILi8EEENSC_ILi4EEEEEENSB_IJSE_NSC_ILi18EEEEEEEEENSB_IJNSB_IJSE_NSC_ILi2048EEEEEENSB_IJSJ_NSC_ILi512EEEEEENSB_IJS10_NSC_ILi4096EEEEEEEEEEEEEvEENS17_INSA_30SM90_TMA_LOAD_IM2COL_MULTICASTENS19_IS1B_S1D_NSY_INSB_IJNSB_IJSJ_SE_EEES1H_S1J_EEENSB_IJNSB_IJSE_S10_EEES1O_NSB_IJS10_S1L_EEEEEEEEEEvEEEENS_8epilogue10collective6detail29Sm90TmaWarpSpecializedAdapterINS26_15DefaultEpilogueISO_NSB_IJlNSB_IJSE_llEEES10_EEES2B_NS25_6thread17LinearCombinationISO_Li1EffLNS2C_9ScaleType4KindE0ELNS_15FloatRoundStyleE2ESO_EENS_4gemm15EpilogueDefaultEEEEEvvEEEEvNT_6ParamsE,"aw",@nobits
	.sectionflags	@""
	.align	16
	.zero		1024


//--------------------- .nv.shared.reserved.0     --------------------------
	.section	.nv.shared.reserved.0,"aw",@nobits
	.weak		__nv_reservedSMEM_offset_0_alias
	.size		__nv_reservedSMEM_offset_0_alias, 0, 0
	.other		__nv_reservedSMEM_offset_0_alias,@"STO_CUDA_RESERVED_SHARED STV_DEFAULT"
__nv_reservedSMEM_offset_0_alias:
	.zero		0


//--------------------- .nv.global                --------------------------
	.section	.nv.global,"aw",@nobits
.nv.global:
	.type		_ZN39_INTERNAL_45f13bd9_4_k_cu_e5d61fb2_28464cute1_E,@object
	.size		_ZN39_INTERNAL_45f13bd9_4_k_cu_e5d61fb2_28464cute1_E,(_ZN39_INTERNAL_45f13bd9_4_k_cu_e5d61fb2_28464cuda3std3__45__cpo6cbeginE - _ZN39_INTERNAL_45f13bd9_4_k_cu_e5d61fb2_28464cute1_E)
_ZN39_INTERNAL_45f13bd9_4_k_cu_e5d61fb2_28464cute1_E:
	.zero		1
	.type		_ZN39_INTERNAL_45f13bd9_4_k_cu_e5d61fb2_28464cuda3std3__45__cpo6cbeginE,@object
	.size		_ZN39_INTERNAL_45f13bd9_4_k_cu_e5d61fb2_28464cuda3std3__45__cpo6cbeginE,(_ZN39_INTERNAL_45f13bd9_4_k_cu_e5d61fb2_28464cuda3std3__48in_placeE - _ZN39_INTERNAL_45f13bd9_4_k_cu_e5d61fb2_28464cuda3std3__45__cpo6cbeginE)
_ZN39_INTERNAL_45f13bd9_4_k_cu_e5d61fb2_28464cuda3std3__45__cpo6cbeginE:
	.zero		1
	.type		_ZN39_INTERNAL_45f13bd9_4_k_cu_e5d61fb2_28464cuda3std3__48in_placeE,@object
	.size		_ZN39_INTERNAL_45f13bd9_4_k_cu_e5d61fb2_28464cuda3std3__48in_placeE,(_ZN39_INTERNAL_45f13bd9_4_k_cu_e5d61fb2_28464cuda3std6ranges3__45__cpo9iter_moveE - _ZN39_INTERNAL_45f13bd9_4_k_cu_e5d61fb2_28464cuda3std3__48in_placeE)
_ZN39_INTERNAL_45f13bd9_4_k_cu_e5d61fb2_28464cuda3std3__48in_placeE:
	.zero		1
	.type		_ZN39_INTERNAL_45f13bd9_4_k_cu_e5d61fb2_28464cuda3std6ranges3__45__cpo9iter_moveE,@object
	.size		_ZN39_INTERNAL_45f13bd9_4_k_cu_e5d61fb2_28464cuda3std6ranges3__45__cpo9iter_moveE,(_ZN39_INTERNAL_45f13bd9_4_k_cu_e5d61fb2_28464cuda3std3__45__cpo5beginE - _ZN39_INTERNAL_45f13bd9_4_k_cu_e5d61fb2_28464cuda3std6ranges3__45__cpo9iter_moveE)
_ZN39_INTERNAL_45f13bd9_4_k_cu_e5d61fb2_28464cuda3std6ranges3__45__cpo9iter_moveE:
	.zero		1
	.type		_ZN39_INTERNAL_45f13bd9_4_k_cu_e5d61fb2_28464cuda3std3__45__cpo5beginE,@object
	.size		_ZN39_INTERNAL_45f13bd9_4_k_cu_e5d61fb2_28464cuda3std3__45__cpo5beginE,(_ZN39_INTERNAL_45f13bd9_4_k_cu_e5d61fb2_28464cuda3std3__441_GLOBAL__N__45f13bd9_4_k_cu_e5d61fb2_28466ignoreE - _ZN39_INTERNAL_45f13bd9_4_k_cu_e5d61fb2_28464cuda3std3__45__cpo5beginE)
_ZN39_INTERNAL_45f13bd9_4_k_cu_e5d61fb2_28464cuda3std3__45__cpo5beginE:
	.zero		1
	.type		_ZN39_INTERNAL_45f13bd9_4_k_cu_e5d61fb2_28464cuda3std3__441_GLOBAL__N__45f13bd9_4_k_cu_e5d61fb2_28466ignoreE,@object
	.size		_ZN39_INTERNAL_45f13bd9_4_k_cu_e5d61fb2_28464cuda3std3__441_GLOBAL__N__45f13bd9_4_k_cu_e5d61fb2_28466ignoreE,(_ZN39_INTERNAL_45f13bd9_4_k_cu_e5d61fb2_28464cute7productE - _ZN39_INTERNAL_45f13bd9_4_k_cu_e5d61fb2_28464cuda3std3__441_GLOBAL__N__45f13bd9_4_k_cu_e5d61fb2_28466ignoreE)
_ZN39_INTERNAL_45f13bd9_4_k_cu_e5d61fb2_28464cuda3std3__441_GLOBAL__N__45f13bd9_4_k_cu_e5d61fb2_28466ignoreE:
	.zero		1
	.type		_ZN39_INTERNAL_45f13bd9_4_k_cu_e5d61fb2_28464cute7productE,@object
	.size		_ZN39_INTERNAL_45f13bd9_4_k_cu_e5d61fb2_28464cute7productE,(_ZN39_INTERNAL_45f13bd9_4_k_cu_e5d61fb2_28464cuda3std3__45__cpo3endE - _ZN39_INTERNAL_45f13bd9_4_k_cu_e5d61fb2_28464cute7productE)
_ZN39_INTERNAL_45f13bd9_4_k_cu_e5d61fb2_28464cute7productE:
	.zero		1
	.type		_ZN39_INTERNAL_45f13bd9_4_k_cu_e5d61fb2_28464cuda3std3__45__cpo3endE,@object
	.size		_ZN39_INTERNAL_45f13bd9_4_k_cu_e5d61fb2_28464cuda3std3__45__cpo3endE,(_ZN39_INTERNAL_45f13bd9_4_k_cu_e5d61fb2_28464cuda3std3__419piecewise_constructE - _ZN39_INTERNAL_45f13bd9_4_k_cu_e5d61fb2_28464cuda3std3__45__cpo3endE)
_ZN39_INTERNAL_45f13bd9_4_k_cu_e5d61fb2_28464cuda3std3__45__cpo3endE:
	.zero		1
	.type		_ZN39_INTERNAL_45f13bd9_4_k_cu_e5d61fb2_28464cuda3std3__419piecewise_constructE,@object
	.size		_ZN39_INTERNAL_45f13bd9_4_k_cu_e5d61fb2_28464cuda3std3__419piecewise_constructE,(_ZN39_INTERNAL_45f13bd9_4_k_cu_e5d61fb2_28464cuda3std3__45__cpo4cendE - _ZN39_INTERNAL_45f13bd9_4_k_cu_e5d61fb2_28464cuda3std3__419piecewise_constructE)
_ZN39_INTERNAL_45f13bd9_4_k_cu_e5d61fb2_28464cuda3std3__419piecewise_constructE:
	.zero		1
	.type		_ZN39_INTERNAL_45f13bd9_4_k_cu_e5d61fb2_28464cuda3std3__45__cpo4cendE,@object
	.size		_ZN39_INTERNAL_45f13bd9_4_k_cu_e5d61fb2_28464cuda3std3__45__cpo4cendE,(_ZN39_INTERNAL_45f13bd9_4_k_cu_e5d61fb2_28464cuda3std6ranges3__45__cpo4swapE - _ZN39_INTERNAL_45f13bd9_4_k_cu_e5d61fb2_28464cuda3std3__45__cpo4cendE)
_ZN39_INTERNAL_45f13bd9_4_k_cu_e5d61fb2_28464cuda3std3__45__cpo4cendE:
	.zero		1
	.type		_ZN39_INTERNAL_45f13bd9_4_k_cu_e5d61fb2_28464cuda3std6ranges3__45__cpo4swapE,@object
	.size		_ZN39_INTERNAL_45f13bd9_4_k_cu_e5d61fb2_28464cuda3std6ranges3__45__cpo4swapE,(.L_7 - _ZN39_INTERNAL_45f13bd9_4_k_cu_e5d61fb2_28464cuda3std6ranges3__45__cpo4swapE)
_ZN39_INTERNAL_45f13bd9_4_k_cu_e5d61fb2_28464cuda3std6ranges3__45__cpo4swapE:
	.zero		1
.L_7:


//--------------------- .nv.constant0._ZN7cutlass13device_kernelINS_4conv6kernel13ConvUniversalINS1_16ConvProblemShapeILNS1_8OperatorE2ELi2EEENS1_10collective14CollectiveConvINS1_46MainloopSm90TmaGmmaWarpSpecializedImplicitGemmILS5_2ELi18ELi2EN4cute5tupleIJNSA_1CILi2EEENSC_ILi1EEESE_EEENS1_36KernelImplicitTmaWarpSpecializedSm90ELi1EEENSB_IJNSC_ILi128EEENSB_IJNSC_ILi64EEEEEENSB_IJNSC_ILi32EEEEEEEEENS_6half_tESO_NSA_8TiledMMAINSA_8MMA_AtomIJNSA_4SM904GMMA25MMA_64x64x16_F32F16F16_SSILNSS_5MajorE1ELSU_1ELNSS_7ScaleInE1ELSV_1EEEEEENSA_6LayoutINSB_IJSE_SE_SE_EEENSB_IJNSC_ILi0EEES10_S10_EEEEENSB_IJNSA_10UnderscoreES13_S13_EEEEENS7_6detail26Sm90ImplicitGemmTileTraitsINSA_13SM90_TMA_LOADENSA_14ComposedLayoutINSA_7SwizzleILi3ELi4ELi3EEENSA_18smem_ptr_flag_bitsILi16EEENSY_INSB_IJNSB_IJSJ_SD_EEENSB_IJNSC_ILi8EEENSC_ILi4EEEEEENSB_IJSE_NSC_ILi18EEEEEEEEENSB_IJNSB_IJSE_NSC_ILi2048EEEEEENSB_IJSJ_NSC_ILi512EEEEEENSB_IJS10_NSC_ILi4096EEEEEEEEEEEEEvEENS17_INSA_30SM90_TMA_LOAD_IM2COL_MULTICASTENS19_IS1B_S1D_NSY_INSB_IJNSB_IJSJ_SE_EEES1H_S1J_EEENSB_IJNSB_IJSE_S10_EEES1O_NSB_IJS10_S1L_EEEEEEEEEEvEEEENS_8epilogue10collective6detail29Sm90TmaWarpSpecializedAdapterINS26_15DefaultEpilogueISO_NSB_IJlNSB_IJSE_llEEES10_EEES2B_NS25_6thread17LinearCombinationISO_Li1EffLNS2C_9ScaleType4KindE0ELNS_15FloatRoundStyleE2ESO_EENS_4gemm15EpilogueDefaultEEEEEvvEEEEvNT_6ParamsE --------------------------
	.section	.nv.constant0._ZN7cutlass13device_kernelINS_4conv6kernel13ConvUniversalINS1_16ConvProblemShapeILNS1_8OperatorE2ELi2EEENS1_10collective14CollectiveConvINS1_46MainloopSm90TmaGmmaWarpSpecializedImplicitGemmILS5_2ELi18ELi2EN4cute5tupleIJNSA_1CILi2EEENSC_ILi1EEESE_EEENS1_36KernelImplicitTmaWarpSpecializedSm90ELi1EEENSB_IJNSC_ILi128EEENSB_IJNSC_ILi64EEEEEENSB_IJNSC_ILi32EEEEEEEEENS_6half_tESO_NSA_8TiledMMAINSA_8MMA_AtomIJNSA_4SM904GMMA25MMA_64x64x16_F32F16F16_SSILNSS_5MajorE1ELSU_1ELNSS_7ScaleInE1ELSV_1EEEEEENSA_6LayoutINSB_IJSE_SE_SE_EEENSB_IJNSC_ILi0EEES10_S10_EEEEENSB_IJNSA_10UnderscoreES13_S13_EEEEENS7_6detail26Sm90ImplicitGemmTileTraitsINSA_13SM90_TMA_LOADENSA_14ComposedLayoutINSA_7SwizzleILi3ELi4ELi3EEENSA_18smem_ptr_flag_bitsILi16EEENSY_INSB_IJNSB_IJSJ_SD_EEENSB_IJNSC_ILi8EEENSC_ILi4EEEEEENSB_IJSE_NSC_ILi18EEEEEEEEENSB_IJNSB_IJSE_NSC_ILi2048EEEEEENSB_IJSJ_NSC_ILi512EEEEEENSB_IJS10_NSC_ILi4096EEEEEEEEEEEEEvEENS17_INSA_30SM90_TMA_LOAD_IM2COL_MULTICASTENS19_IS1B_S1D_NSY_INSB_IJNSB_IJSJ_SE_EEES1H_S1J_EEENSB_IJNSB_IJSE_S10_EEES1O_NSB_IJS10_S1L_EEEEEEEEEEvEEEENS_8epilogue10collective6detail29Sm90TmaWarpSpecializedAdapterINS26_15DefaultEpilogueISO_NSB_IJlNSB_IJSE_llEEES10_EEES2B_NS25_6thread17LinearCombinationISO_Li1EffLNS2C_9ScaleType4KindE0ELNS_15FloatRoundStyleE2ESO_EENS_4gemm15EpilogueDefaultEEEEEvvEEEEvNT_6ParamsE,"a",@progbits
	.sectionflags	@""
	.align	4
.nv.constant0._ZN7cutlass13device_kernelINS_4conv6kernel13ConvUniversalINS1_16ConvProblemShapeILNS1_8OperatorE2ELi2EEENS1_10collective14CollectiveConvINS1_46MainloopSm90TmaGmmaWarpSpecializedImplicitGemmILS5_2ELi18ELi2EN4cute5tupleIJNSA_1CILi2EEENSC_ILi1EEESE_EEENS1_36KernelImplicitTmaWarpSpecializedSm90ELi1EEENSB_IJNSC_ILi128EEENSB_IJNSC_ILi64EEEEEENSB_IJNSC_ILi32EEEEEEEEENS_6half_tESO_NSA_8TiledMMAINSA_8MMA_AtomIJNSA_4SM904GMMA25MMA_64x64x16_F32F16F16_SSILNSS_5MajorE1ELSU_1ELNSS_7ScaleInE1ELSV_1EEEEEENSA_6LayoutINSB_IJSE_SE_SE_EEENSB_IJNSC_ILi0EEES10_S10_EEEEENSB_IJNSA_10UnderscoreES13_S13_EEEEENS7_6detail26Sm90ImplicitGemmTileTraitsINSA_13SM90_TMA_LOADENSA_14ComposedLayoutINSA_7SwizzleILi3ELi4ELi3EEENSA_18smem_ptr_flag_bitsILi16EEENSY_INSB_IJNSB_IJSJ_SD_EEENSB_IJNSC_ILi8EEENSC_ILi4EEEEEENSB_IJSE_NSC_ILi18EEEEEEEEENSB_IJNSB_IJSE_NSC_ILi2048EEEEEENSB_IJSJ_NSC_ILi512EEEEEENSB_IJS10_NSC_ILi4096EEEEEEEEEEEEEvEENS17_INSA_30SM90_TMA_LOAD_IM2COL_MULTICASTENS19_IS1B_S1D_NSY_INSB_IJNSB_IJSJ_SE_EEES1H_S1J_EEENSB_IJNSB_IJSE_S10_EEES1O_NSB_IJS10_S1L_EEEEEEEEEEvEEEENS_8epilogue10collective6detail29Sm90TmaWarpSpecializedAdapterINS26_15DefaultEpilogueISO_NSB_IJlNSB_IJSE_llEEES10_EEES2B_NS25_6thread17LinearCombinationISO_Li1EffLNS2C_9ScaleType4KindE0ELNS_15FloatRoundStyleE2ESO_EENS_4gemm15EpilogueDefaultEEEEEvvEEEEvNT_6ParamsE:
	.zero		1536


//--------------------- SYMBOLS --------------------------

	.type		.nv.reservedSmem.offset0,@object
	.size		.nv.reservedSmem.offset0,0x4
